//
// Generated by NVIDIA NVVM Compiler
//
// Compiler Build ID: CL-36424714
// Cuda compilation tools, release 13.0, V13.0.88
// Based on NVVM 20.0.0
//

.version 9.0
.target sm_100
.address_size 64

	// .globl	_Z17gpu_get_join_dataPiiS_iiiS_iii

.visible .entry _Z17gpu_get_join_dataPiiS_iiiS_iii(
	.param .u64 .ptr .align 1 _Z17gpu_get_join_dataPiiS_iiiS_iii_param_0,
	.param .u32 _Z17gpu_get_join_dataPiiS_iiiS_iii_param_1,
	.param .u64 .ptr .align 1 _Z17gpu_get_join_dataPiiS_iiiS_iii_param_2,
	.param .u32 _Z17gpu_get_join_dataPiiS_iiiS_iii_param_3,
	.param .u32 _Z17gpu_get_join_dataPiiS_iiiS_iii_param_4,
	.param .u32 _Z17gpu_get_join_dataPiiS_iiiS_iii_param_5,
	.param .u64 .ptr .align 1 _Z17gpu_get_join_dataPiiS_iiiS_iii_param_6,
	.param .u32 _Z17gpu_get_join_dataPiiS_iiiS_iii_param_7,
	.param .u32 _Z17gpu_get_join_dataPiiS_iiiS_iii_param_8,
	.param .u32 _Z17gpu_get_join_dataPiiS_iiiS_iii_param_9
)
{
	.reg .pred 	%p<73>;
	.reg .b32 	%r<420>;
	.reg .b64 	%rd<153>;

	ld.param.u64 	%rd12, [_Z17gpu_get_join_dataPiiS_iiiS_iii_param_0];
	ld.param.u32 	%r170, [_Z17gpu_get_join_dataPiiS_iiiS_iii_param_1];
	ld.param.u64 	%rd13, [_Z17gpu_get_join_dataPiiS_iiiS_iii_param_2];
	ld.param.u32 	%r166, [_Z17gpu_get_join_dataPiiS_iiiS_iii_param_4];
	ld.param.u32 	%r171, [_Z17gpu_get_join_dataPiiS_iiiS_iii_param_5];
	ld.param.u64 	%rd14, [_Z17gpu_get_join_dataPiiS_iiiS_iii_param_6];
	ld.param.u32 	%r167, [_Z17gpu_get_join_dataPiiS_iiiS_iii_param_7];
	ld.param.u32 	%r168, [_Z17gpu_get_join_dataPiiS_iiiS_iii_param_8];
	ld.param.u32 	%r169, [_Z17gpu_get_join_dataPiiS_iiiS_iii_param_9];
	cvta.to.global.u64 	%rd1, %rd12;
	cvta.to.global.u64 	%rd2, %rd14;
	cvta.to.global.u64 	%rd3, %rd13;
	mov.u32 	%r172, %ctaid.x;
	mov.u32 	%r173, %ntid.x;
	mov.u32 	%r174, %tid.x;
	mad.lo.s32 	%r175, %r172, %r173, %r174;
	mul.lo.s32 	%r1, %r166, %r175;
	add.s32 	%r176, %r1, %r171;
	mul.wide.s32 	%rd15, %r176, 4;
	add.s64 	%rd16, %rd3, %rd15;
	ld.global.u32 	%r2, [%rd16];
	mul.lo.s32 	%r345, %r170, %r175;
	setp.lt.s32 	%p1, %r167, 1;
	@%p1 bra 	$L__BB0_105;
	setp.lt.s32 	%p2, %r168, 1;
	@%p2 bra 	$L__BB0_101;
	setp.lt.s32 	%p15, %r166, 1;
	@%p15 bra 	$L__BB0_58;
	and.b32  	%r4, %r166, 15;
	and.b32  	%r5, %r166, 7;
	and.b32  	%r6, %r168, 7;
	and.b32  	%r7, %r166, 2147483632;
	and.b32  	%r8, %r166, 3;
	and.b32  	%r9, %r168, 2147483640;
	and.b32  	%r10, %r168, 1;
	neg.s32 	%r11, %r7;
	mov.b32 	%r338, 0;
$L__BB0_4:
	mul.lo.s32 	%r14, %r338, %r168;
	add.s32 	%r259, %r14, %r169;
	mul.wide.s32 	%rd86, %r259, 4;
	add.s64 	%rd87, %rd2, %rd86;
	ld.global.u32 	%r260, [%rd87];
	setp.eq.s32 	%p40, %r2, %r260;
	@%p40 bra 	$L__BB0_45;
$L__BB0_5:
	add.s32 	%r338, %r338, 1;
	setp.eq.s32 	%p72, %r338, %r167;
	@%p72 bra 	$L__BB0_105;
	bra.uni 	$L__BB0_4;
$L__BB0_6:
	.pragma "nounroll";
	mul.wide.s32 	%rd88, %r345, 4;
	add.s64 	%rd89, %rd1, %rd88;
	mul.wide.s32 	%rd90, %r340, 4;
	add.s64 	%rd91, %rd3, %rd90;
	ld.global.u32 	%r263, [%rd91];
	st.global.u32 	[%rd89], %r263;
	ld.global.u32 	%r264, [%rd91+4];
	st.global.u32 	[%rd89+4], %r264;
	ld.global.u32 	%r265, [%rd91+8];
	st.global.u32 	[%rd89+8], %r265;
	ld.global.u32 	%r266, [%rd91+12];
	st.global.u32 	[%rd89+12], %r266;
	ld.global.u32 	%r267, [%rd91+16];
	st.global.u32 	[%rd89+16], %r267;
	ld.global.u32 	%r268, [%rd91+20];
	st.global.u32 	[%rd89+20], %r268;
	ld.global.u32 	%r269, [%rd91+24];
	st.global.u32 	[%rd89+24], %r269;
	ld.global.u32 	%r270, [%rd91+28];
	st.global.u32 	[%rd89+28], %r270;
	ld.global.u32 	%r271, [%rd91+32];
	st.global.u32 	[%rd89+32], %r271;
	ld.global.u32 	%r272, [%rd91+36];
	st.global.u32 	[%rd89+36], %r272;
	ld.global.u32 	%r273, [%rd91+40];
	st.global.u32 	[%rd89+40], %r273;
	ld.global.u32 	%r274, [%rd91+44];
	st.global.u32 	[%rd89+44], %r274;
	ld.global.u32 	%r275, [%rd91+48];
	st.global.u32 	[%rd89+48], %r275;
	ld.global.u32 	%r276, [%rd91+52];
	st.global.u32 	[%rd89+52], %r276;
	ld.global.u32 	%r277, [%rd91+56];
	st.global.u32 	[%rd89+56], %r277;
	ld.global.u32 	%r278, [%rd91+60];
	add.s32 	%r345, %r345, 16;
	st.global.u32 	[%rd89+60], %r278;
	add.s32 	%r341, %r341, 16;
	add.s32 	%r340, %r340, 16;
	setp.eq.s32 	%p42, %r341, 0;
	mov.u32 	%r372, %r7;
	@%p42 bra 	$L__BB0_46;
	bra.uni 	$L__BB0_6;
$L__BB0_7:
	.pragma "nounroll";
	setp.eq.s32 	%p51, %r343, %r169;
	@%p51 bra 	$L__BB0_9;
	add.s32 	%r304, %r343, %r14;
	mul.wide.u32 	%rd102, %r304, 4;
	add.s64 	%rd103, %rd2, %rd102;
	ld.global.u32 	%r305, [%rd103];
	add.s32 	%r23, %r345, 1;
	mul.wide.s32 	%rd104, %r345, 4;
	add.s64 	%rd105, %rd1, %rd104;
	st.global.u32 	[%rd105], %r305;
	mov.u32 	%r345, %r23;
$L__BB0_9:
	add.s32 	%r306, %r343, 1;
	setp.eq.s32 	%p52, %r306, %r169;
	cvt.u64.u32 	%rd107, %r343;
	add.s64 	%rd108, %rd107, %rd106;
	shl.b64 	%rd109, %rd108, 2;
	add.s64 	%rd4, %rd2, %rd109;
	@%p52 bra 	$L__BB0_11;
	ld.global.u32 	%r307, [%rd4+4];
	add.s32 	%r25, %r345, 1;
	mul.wide.s32 	%rd110, %r345, 4;
	add.s64 	%rd111, %rd1, %rd110;
	st.global.u32 	[%rd111], %r307;
	mov.u32 	%r345, %r25;
$L__BB0_11:
	add.s32 	%r308, %r343, 2;
	setp.eq.s32 	%p53, %r308, %r169;
	@%p53 bra 	$L__BB0_13;
	ld.global.u32 	%r309, [%rd4+8];
	add.s32 	%r27, %r345, 1;
	mul.wide.s32 	%rd112, %r345, 4;
	add.s64 	%rd113, %rd1, %rd112;
	st.global.u32 	[%rd113], %r309;
	mov.u32 	%r345, %r27;
$L__BB0_13:
	add.s32 	%r310, %r343, 3;
	setp.eq.s32 	%p54, %r310, %r169;
	@%p54 bra 	$L__BB0_15;
	ld.global.u32 	%r311, [%rd4+12];
	add.s32 	%r29, %r345, 1;
	mul.wide.s32 	%rd114, %r345, 4;
	add.s64 	%rd115, %rd1, %rd114;
	st.global.u32 	[%rd115], %r311;
	mov.u32 	%r345, %r29;
$L__BB0_15:
	add.s32 	%r312, %r343, 4;
	setp.eq.s32 	%p55, %r312, %r169;
	@%p55 bra 	$L__BB0_17;
	ld.global.u32 	%r313, [%rd4+16];
	add.s32 	%r31, %r345, 1;
	mul.wide.s32 	%rd116, %r345, 4;
	add.s64 	%rd117, %rd1, %rd116;
	st.global.u32 	[%rd117], %r313;
	mov.u32 	%r345, %r31;
$L__BB0_17:
	add.s32 	%r314, %r343, 5;
	setp.eq.s32 	%p56, %r314, %r169;
	@%p56 bra 	$L__BB0_19;
	ld.global.u32 	%r315, [%rd4+20];
	add.s32 	%r33, %r345, 1;
	mul.wide.s32 	%rd118, %r345, 4;
	add.s64 	%rd119, %rd1, %rd118;
	st.global.u32 	[%rd119], %r315;
	mov.u32 	%r345, %r33;
$L__BB0_19:
	add.s32 	%r316, %r343, 6;
	setp.eq.s32 	%p57, %r316, %r169;
	@%p57 bra 	$L__BB0_21;
	ld.global.u32 	%r317, [%rd4+24];
	add.s32 	%r35, %r345, 1;
	mul.wide.s32 	%rd120, %r345, 4;
	add.s64 	%rd121, %rd1, %rd120;
	st.global.u32 	[%rd121], %r317;
	mov.u32 	%r345, %r35;
$L__BB0_21:
	add.s32 	%r318, %r343, 7;
	setp.eq.s32 	%p58, %r318, %r169;
	@%p58 bra 	$L__BB0_23;
	ld.global.u32 	%r319, [%rd4+28];
	add.s32 	%r37, %r345, 1;
	mul.wide.s32 	%rd122, %r345, 4;
	add.s64 	%rd123, %rd1, %rd122;
	st.global.u32 	[%rd123], %r319;
	mov.u32 	%r345, %r37;
$L__BB0_23:
	add.s32 	%r343, %r343, 8;
	setp.eq.s32 	%p59, %r343, %r9;
	mov.u32 	%r362, %r9;
	@%p59 bra 	$L__BB0_24;
	bra.uni 	$L__BB0_7;
$L__BB0_24:
	setp.eq.s32 	%p60, %r6, 0;
	@%p60 bra 	$L__BB0_5;
	add.s32 	%r321, %r6, -1;
	setp.lt.u32 	%p61, %r321, 3;
	@%p61 bra 	$L__BB0_35;
	setp.eq.s32 	%p62, %r362, %r169;
	@%p62 bra 	$L__BB0_28;
	add.s32 	%r322, %r362, %r14;
	mul.wide.u32 	%rd124, %r322, 4;
	add.s64 	%rd125, %rd2, %rd124;
	ld.global.u32 	%r323, [%rd125];
	add.s32 	%r45, %r345, 1;
	mul.wide.s32 	%rd126, %r345, 4;
	add.s64 	%rd127, %rd1, %rd126;
	st.global.u32 	[%rd127], %r323;
	mov.u32 	%r345, %r45;
$L__BB0_28:
	add.s32 	%r324, %r362, 1;
	setp.eq.s32 	%p63, %r324, %r169;
	cvt.u64.u32 	%rd128, %r14;
	cvt.u64.u32 	%rd129, %r362;
	add.s64 	%rd130, %rd129, %rd128;
	shl.b64 	%rd131, %rd130, 2;
	add.s64 	%rd5, %rd2, %rd131;
	@%p63 bra 	$L__BB0_30;
	ld.global.u32 	%r325, [%rd5+4];
	add.s32 	%r47, %r345, 1;
	mul.wide.s32 	%rd132, %r345, 4;
	add.s64 	%rd133, %rd1, %rd132;
	st.global.u32 	[%rd133], %r325;
	mov.u32 	%r345, %r47;
$L__BB0_30:
	add.s32 	%r326, %r362, 2;
	setp.eq.s32 	%p64, %r326, %r169;
	@%p64 bra 	$L__BB0_32;
	ld.global.u32 	%r327, [%rd5+8];
	add.s32 	%r49, %r345, 1;
	mul.wide.s32 	%rd134, %r345, 4;
	add.s64 	%rd135, %rd1, %rd134;
	st.global.u32 	[%rd135], %r327;
	mov.u32 	%r345, %r49;
$L__BB0_32:
	add.s32 	%r328, %r362, 3;
	setp.eq.s32 	%p65, %r328, %r169;
	@%p65 bra 	$L__BB0_34;
	ld.global.u32 	%r329, [%rd5+12];
	add.s32 	%r51, %r345, 1;
	mul.wide.s32 	%rd136, %r345, 4;
	add.s64 	%rd137, %rd1, %rd136;
	st.global.u32 	[%rd137], %r329;
	mov.u32 	%r345, %r51;
$L__BB0_34:
	add.s32 	%r362, %r362, 4;
$L__BB0_35:
	and.b32  	%r331, %r168, 3;
	setp.eq.s32 	%p66, %r331, 0;
	@%p66 bra 	$L__BB0_5;
	setp.eq.s32 	%p67, %r331, 1;
	@%p67 bra 	$L__BB0_42;
	setp.eq.s32 	%p68, %r362, %r169;
	@%p68 bra 	$L__BB0_39;
	add.s32 	%r332, %r362, %r14;
	mul.wide.u32 	%rd138, %r332, 4;
	add.s64 	%rd139, %rd2, %rd138;
	ld.global.u32 	%r333, [%rd139];
	add.s32 	%r57, %r345, 1;
	mul.wide.s32 	%rd140, %r345, 4;
	add.s64 	%rd141, %rd1, %rd140;
	st.global.u32 	[%rd141], %r333;
	mov.u32 	%r345, %r57;
$L__BB0_39:
	add.s32 	%r334, %r362, 1;
	setp.eq.s32 	%p69, %r334, %r169;
	@%p69 bra 	$L__BB0_41;
	cvt.u64.u32 	%rd142, %r14;
	cvt.u64.u32 	%rd143, %r362;
	add.s64 	%rd144, %rd143, %rd142;
	shl.b64 	%rd145, %rd144, 2;
	add.s64 	%rd146, %rd2, %rd145;
	ld.global.u32 	%r335, [%rd146+4];
	add.s32 	%r59, %r345, 1;
	mul.wide.s32 	%rd147, %r345, 4;
	add.s64 	%rd148, %rd1, %rd147;
	st.global.u32 	[%rd148], %r335;
	mov.u32 	%r345, %r59;
$L__BB0_41:
	add.s32 	%r362, %r362, 2;
$L__BB0_42:
	setp.eq.s32 	%p70, %r10, 0;
	@%p70 bra 	$L__BB0_5;
	setp.eq.s32 	%p71, %r362, %r169;
	@%p71 bra 	$L__BB0_5;
	add.s32 	%r336, %r362, %r14;
	mul.wide.u32 	%rd149, %r336, 4;
	add.s64 	%rd150, %rd2, %rd149;
	ld.global.u32 	%r337, [%rd150];
	add.s32 	%r65, %r345, 1;
	mul.wide.s32 	%rd151, %r345, 4;
	add.s64 	%rd152, %rd1, %rd151;
	st.global.u32 	[%rd152], %r337;
	mov.u32 	%r345, %r65;
	bra.uni 	$L__BB0_5;
$L__BB0_45:
	setp.lt.u32 	%p41, %r166, 16;
	mov.b32 	%r372, 0;
	mov.u32 	%r340, %r1;
	mov.u32 	%r341, %r11;
	@%p41 bra 	$L__BB0_46;
	bra.uni 	$L__BB0_6;
$L__BB0_46:
	setp.eq.s32 	%p43, %r4, 0;
	@%p43 bra 	$L__BB0_56;
	add.s32 	%r280, %r4, -1;
	setp.lt.u32 	%p44, %r280, 7;
	@%p44 bra 	$L__BB0_49;
	add.s32 	%r281, %r372, %r1;
	mul.wide.s32 	%rd92, %r281, 4;
	add.s64 	%rd93, %rd3, %rd92;
	ld.global.u32 	%r282, [%rd93];
	mul.wide.s32 	%rd94, %r345, 4;
	add.s64 	%rd95, %rd1, %rd94;
	st.global.u32 	[%rd95], %r282;
	ld.global.u32 	%r283, [%rd93+4];
	st.global.u32 	[%rd95+4], %r283;
	ld.global.u32 	%r284, [%rd93+8];
	st.global.u32 	[%rd95+8], %r284;
	ld.global.u32 	%r285, [%rd93+12];
	st.global.u32 	[%rd95+12], %r285;
	ld.global.u32 	%r286, [%rd93+16];
	st.global.u32 	[%rd95+16], %r286;
	ld.global.u32 	%r287, [%rd93+20];
	st.global.u32 	[%rd95+20], %r287;
	ld.global.u32 	%r288, [%rd93+24];
	st.global.u32 	[%rd95+24], %r288;
	ld.global.u32 	%r289, [%rd93+28];
	st.global.u32 	[%rd95+28], %r289;
	add.s32 	%r345, %r345, 8;
	add.s32 	%r372, %r372, 8;
$L__BB0_49:
	setp.eq.s32 	%p45, %r5, 0;
	@%p45 bra 	$L__BB0_56;
	add.s32 	%r291, %r5, -1;
	setp.lt.u32 	%p46, %r291, 3;
	mov.u32 	%r376, %r345;
	@%p46 bra 	$L__BB0_52;
	add.s32 	%r292, %r372, %r1;
	mul.wide.s32 	%rd96, %r292, 4;
	add.s64 	%rd97, %rd3, %rd96;
	ld.global.u32 	%r293, [%rd97];
	mul.wide.s32 	%rd98, %r345, 4;
	add.s64 	%rd99, %rd1, %rd98;
	st.global.u32 	[%rd99], %r293;
	ld.global.u32 	%r294, [%rd97+4];
	st.global.u32 	[%rd99+4], %r294;
	ld.global.u32 	%r295, [%rd97+8];
	st.global.u32 	[%rd99+8], %r295;
	ld.global.u32 	%r296, [%rd97+12];
	st.global.u32 	[%rd99+12], %r296;
	add.s32 	%r345, %r345, 4;
	add.s32 	%r372, %r372, 4;
	mov.u32 	%r376, %r345;
$L__BB0_52:
	setp.eq.s32 	%p47, %r8, 0;
	@%p47 bra 	$L__BB0_56;
	setp.eq.s32 	%p48, %r8, 1;
	add.s32 	%r297, %r372, %r1;
	mul.wide.s32 	%rd100, %r297, 4;
	add.s64 	%rd6, %rd3, %rd100;
	ld.global.u32 	%r298, [%rd6];
	add.s32 	%r345, %r376, 1;
	mul.wide.s32 	%rd101, %r376, 4;
	add.s64 	%rd7, %rd1, %rd101;
	st.global.u32 	[%rd7], %r298;
	@%p48 bra 	$L__BB0_56;
	setp.eq.s32 	%p49, %r8, 2;
	ld.global.u32 	%r299, [%rd6+4];
	add.s32 	%r345, %r376, 2;
	st.global.u32 	[%rd7+4], %r299;
	@%p49 bra 	$L__BB0_56;
	ld.global.u32 	%r300, [%rd6+8];
	add.s32 	%r345, %r376, 3;
	st.global.u32 	[%rd7+8], %r300;
$L__BB0_56:
	setp.lt.u32 	%p50, %r168, 8;
	mov.b32 	%r362, 0;
	@%p50 bra 	$L__BB0_24;
	mov.b32 	%r343, 0;
	cvt.u64.u32 	%rd106, %r14;
	bra.uni 	$L__BB0_7;
$L__BB0_58:
	and.b32  	%r83, %r168, 7;
	add.s32 	%r84, %r83, -1;
	and.b32  	%r85, %r168, 3;
	and.b32  	%r86, %r168, 2147483640;
	and.b32  	%r87, %r168, 1;
	mov.b32 	%r378, 0;
$L__BB0_59:
	mul.lo.s32 	%r90, %r378, %r168;
	add.s32 	%r221, %r90, %r169;
	mul.wide.s32 	%rd33, %r221, 4;
	add.s64 	%rd34, %rd2, %rd33;
	ld.global.u32 	%r222, [%rd34];
	setp.eq.s32 	%p16, %r2, %r222;
	@%p16 bra 	$L__BB0_99;
$L__BB0_60:
	add.s32 	%r378, %r378, 1;
	setp.eq.s32 	%p39, %r378, %r167;
	@%p39 bra 	$L__BB0_105;
	bra.uni 	$L__BB0_59;
$L__BB0_61:
	.pragma "nounroll";
	setp.eq.s32 	%p18, %r380, %r169;
	@%p18 bra 	$L__BB0_63;
	add.s32 	%r226, %r380, %r90;
	mul.wide.u32 	%rd35, %r226, 4;
	add.s64 	%rd36, %rd2, %rd35;
	ld.global.u32 	%r227, [%rd36];
	add.s32 	%r93, %r345, 1;
	mul.wide.s32 	%rd37, %r345, 4;
	add.s64 	%rd38, %rd1, %rd37;
	st.global.u32 	[%rd38], %r227;
	mov.u32 	%r345, %r93;
$L__BB0_63:
	add.s32 	%r228, %r380, 1;
	setp.eq.s32 	%p19, %r228, %r169;
	cvt.u64.u32 	%rd40, %r380;
	add.s64 	%rd41, %rd40, %rd39;
	shl.b64 	%rd42, %rd41, 2;
	add.s64 	%rd8, %rd2, %rd42;
	@%p19 bra 	$L__BB0_65;
	ld.global.u32 	%r229, [%rd8+4];
	add.s32 	%r95, %r345, 1;
	mul.wide.s32 	%rd43, %r345, 4;
	add.s64 	%rd44, %rd1, %rd43;
	st.global.u32 	[%rd44], %r229;
	mov.u32 	%r345, %r95;
$L__BB0_65:
	add.s32 	%r230, %r380, 2;
	setp.eq.s32 	%p20, %r230, %r169;
	@%p20 bra 	$L__BB0_67;
	ld.global.u32 	%r231, [%rd8+8];
	add.s32 	%r97, %r345, 1;
	mul.wide.s32 	%rd45, %r345, 4;
	add.s64 	%rd46, %rd1, %rd45;
	st.global.u32 	[%rd46], %r231;
	mov.u32 	%r345, %r97;
$L__BB0_67:
	add.s32 	%r232, %r380, 3;
	setp.eq.s32 	%p21, %r232, %r169;
	@%p21 bra 	$L__BB0_69;
	ld.global.u32 	%r233, [%rd8+12];
	add.s32 	%r99, %r345, 1;
	mul.wide.s32 	%rd47, %r345, 4;
	add.s64 	%rd48, %rd1, %rd47;
	st.global.u32 	[%rd48], %r233;
	mov.u32 	%r345, %r99;
$L__BB0_69:
	add.s32 	%r234, %r380, 4;
	setp.eq.s32 	%p22, %r234, %r169;
	@%p22 bra 	$L__BB0_71;
	ld.global.u32 	%r235, [%rd8+16];
	add.s32 	%r101, %r345, 1;
	mul.wide.s32 	%rd49, %r345, 4;
	add.s64 	%rd50, %rd1, %rd49;
	st.global.u32 	[%rd50], %r235;
	mov.u32 	%r345, %r101;
$L__BB0_71:
	add.s32 	%r236, %r380, 5;
	setp.eq.s32 	%p23, %r236, %r169;
	@%p23 bra 	$L__BB0_73;
	ld.global.u32 	%r237, [%rd8+20];
	add.s32 	%r103, %r345, 1;
	mul.wide.s32 	%rd51, %r345, 4;
	add.s64 	%rd52, %rd1, %rd51;
	st.global.u32 	[%rd52], %r237;
	mov.u32 	%r345, %r103;
$L__BB0_73:
	add.s32 	%r238, %r380, 6;
	setp.eq.s32 	%p24, %r238, %r169;
	@%p24 bra 	$L__BB0_75;
	ld.global.u32 	%r239, [%rd8+24];
	add.s32 	%r105, %r345, 1;
	mul.wide.s32 	%rd53, %r345, 4;
	add.s64 	%rd54, %rd1, %rd53;
	st.global.u32 	[%rd54], %r239;
	mov.u32 	%r345, %r105;
$L__BB0_75:
	add.s32 	%r240, %r380, 7;
	setp.eq.s32 	%p25, %r240, %r169;
	@%p25 bra 	$L__BB0_77;
	ld.global.u32 	%r241, [%rd8+28];
	add.s32 	%r107, %r345, 1;
	mul.wide.s32 	%rd55, %r345, 4;
	add.s64 	%rd56, %rd1, %rd55;
	st.global.u32 	[%rd56], %r241;
	mov.u32 	%r345, %r107;
$L__BB0_77:
	add.s32 	%r380, %r380, 8;
	setp.eq.s32 	%p26, %r380, %r86;
	mov.u32 	%r399, %r86;
	@%p26 bra 	$L__BB0_78;
	bra.uni 	$L__BB0_61;
$L__BB0_78:
	setp.eq.s32 	%p27, %r83, 0;
	@%p27 bra 	$L__BB0_60;
	setp.lt.u32 	%p28, %r84, 3;
	@%p28 bra 	$L__BB0_89;
	setp.eq.s32 	%p29, %r399, %r169;
	@%p29 bra 	$L__BB0_82;
	add.s32 	%r243, %r399, %r90;
	mul.wide.u32 	%rd57, %r243, 4;
	add.s64 	%rd58, %rd2, %rd57;
	ld.global.u32 	%r244, [%rd58];
	add.s32 	%r115, %r345, 1;
	mul.wide.s32 	%rd59, %r345, 4;
	add.s64 	%rd60, %rd1, %rd59;
	st.global.u32 	[%rd60], %r244;
	mov.u32 	%r345, %r115;
$L__BB0_82:
	add.s32 	%r245, %r399, 1;
	setp.eq.s32 	%p30, %r245, %r169;
	cvt.u64.u32 	%rd61, %r90;
	cvt.u64.u32 	%rd62, %r399;
	add.s64 	%rd63, %rd62, %rd61;
	shl.b64 	%rd64, %rd63, 2;
	add.s64 	%rd9, %rd2, %rd64;
	@%p30 bra 	$L__BB0_84;
	ld.global.u32 	%r246, [%rd9+4];
	add.s32 	%r117, %r345, 1;
	mul.wide.s32 	%rd65, %r345, 4;
	add.s64 	%rd66, %rd1, %rd65;
	st.global.u32 	[%rd66], %r246;
	mov.u32 	%r345, %r117;
$L__BB0_84:
	add.s32 	%r247, %r399, 2;
	setp.eq.s32 	%p31, %r247, %r169;
	@%p31 bra 	$L__BB0_86;
	ld.global.u32 	%r248, [%rd9+8];
	add.s32 	%r119, %r345, 1;
	mul.wide.s32 	%rd67, %r345, 4;
	add.s64 	%rd68, %rd1, %rd67;
	st.global.u32 	[%rd68], %r248;
	mov.u32 	%r345, %r119;
$L__BB0_86:
	add.s32 	%r249, %r399, 3;
	setp.eq.s32 	%p32, %r249, %r169;
	@%p32 bra 	$L__BB0_88;
	ld.global.u32 	%r250, [%rd9+12];
	add.s32 	%r121, %r345, 1;
	mul.wide.s32 	%rd69, %r345, 4;
	add.s64 	%rd70, %rd1, %rd69;
	st.global.u32 	[%rd70], %r250;
	mov.u32 	%r345, %r121;
$L__BB0_88:
	add.s32 	%r399, %r399, 4;
$L__BB0_89:
	setp.eq.s32 	%p33, %r85, 0;
	@%p33 bra 	$L__BB0_60;
	setp.eq.s32 	%p34, %r85, 1;
	@%p34 bra 	$L__BB0_96;
	setp.eq.s32 	%p35, %r399, %r169;
	@%p35 bra 	$L__BB0_93;
	add.s32 	%r252, %r399, %r90;
	mul.wide.u32 	%rd71, %r252, 4;
	add.s64 	%rd72, %rd2, %rd71;
	ld.global.u32 	%r253, [%rd72];
	add.s32 	%r127, %r345, 1;
	mul.wide.s32 	%rd73, %r345, 4;
	add.s64 	%rd74, %rd1, %rd73;
	st.global.u32 	[%rd74], %r253;
	mov.u32 	%r345, %r127;
$L__BB0_93:
	add.s32 	%r254, %r399, 1;
	setp.eq.s32 	%p36, %r254, %r169;
	@%p36 bra 	$L__BB0_95;
	cvt.u64.u32 	%rd75, %r90;
	cvt.u64.u32 	%rd76, %r399;
	add.s64 	%rd77, %rd76, %rd75;
	shl.b64 	%rd78, %rd77, 2;
	add.s64 	%rd79, %rd2, %rd78;
	ld.global.u32 	%r255, [%rd79+4];
	add.s32 	%r129, %r345, 1;
	mul.wide.s32 	%rd80, %r345, 4;
	add.s64 	%rd81, %rd1, %rd80;
	st.global.u32 	[%rd81], %r255;
	mov.u32 	%r345, %r129;
$L__BB0_95:
	add.s32 	%r399, %r399, 2;
$L__BB0_96:
	setp.eq.s32 	%p37, %r87, 0;
	@%p37 bra 	$L__BB0_60;
	setp.eq.s32 	%p38, %r399, %r169;
	@%p38 bra 	$L__BB0_60;
	add.s32 	%r256, %r399, %r90;
	mul.wide.u32 	%rd82, %r256, 4;
	add.s64 	%rd83, %rd2, %rd82;
	ld.global.u32 	%r257, [%rd83];
	add.s32 	%r135, %r345, 1;
	mul.wide.s32 	%rd84, %r345, 4;
	add.s64 	%rd85, %rd1, %rd84;
	st.global.u32 	[%rd85], %r257;
	mov.u32 	%r345, %r135;
	bra.uni 	$L__BB0_60;
$L__BB0_99:
	setp.lt.u32 	%p17, %r168, 8;
	mov.b32 	%r399, 0;
	@%p17 bra 	$L__BB0_78;
	mov.b32 	%r380, 0;
	cvt.u64.u32 	%rd39, %r90;
	bra.uni 	$L__BB0_61;
$L__BB0_101:
	setp.lt.s32 	%p3, %r166, 1;
	@%p3 bra 	$L__BB0_105;
	and.b32  	%r136, %r166, 15;
	add.s32 	%r137, %r136, -1;
	and.b32  	%r138, %r166, 7;
	add.s32 	%r139, %r138, -1;
	and.b32  	%r140, %r166, 2147483632;
	and.b32  	%r141, %r166, 3;
	mov.b32 	%r406, 0;
$L__BB0_103:
	mad.lo.s32 	%r178, %r406, %r168, %r169;
	mul.wide.s32 	%rd17, %r178, 4;
	add.s64 	%rd18, %rd2, %rd17;
	ld.global.u32 	%r179, [%rd18];
	setp.eq.s32 	%p4, %r2, %r179;
	@%p4 bra 	$L__BB0_106;
$L__BB0_104:
	add.s32 	%r406, %r406, 1;
	setp.eq.s32 	%p14, %r406, %r167;
	@%p14 bra 	$L__BB0_105;
	bra.uni 	$L__BB0_103;
$L__BB0_105:
	ret;
$L__BB0_106:
	setp.lt.u32 	%p5, %r166, 16;
	mov.b32 	%r415, 0;
	@%p5 bra 	$L__BB0_109;
	mov.b32 	%r408, 0;
$L__BB0_108:
	.pragma "nounroll";
	add.s32 	%r183, %r408, %r1;
	mul.wide.s32 	%rd19, %r183, 4;
	add.s64 	%rd20, %rd3, %rd19;
	ld.global.u32 	%r184, [%rd20];
	mul.wide.s32 	%rd21, %r345, 4;
	add.s64 	%rd22, %rd1, %rd21;
	st.global.u32 	[%rd22], %r184;
	ld.global.u32 	%r185, [%rd20+4];
	st.global.u32 	[%rd22+4], %r185;
	ld.global.u32 	%r186, [%rd20+8];
	st.global.u32 	[%rd22+8], %r186;
	ld.global.u32 	%r187, [%rd20+12];
	st.global.u32 	[%rd22+12], %r187;
	ld.global.u32 	%r188, [%rd20+16];
	st.global.u32 	[%rd22+16], %r188;
	ld.global.u32 	%r189, [%rd20+20];
	st.global.u32 	[%rd22+20], %r189;
	ld.global.u32 	%r190, [%rd20+24];
	st.global.u32 	[%rd22+24], %r190;
	ld.global.u32 	%r191, [%rd20+28];
	st.global.u32 	[%rd22+28], %r191;
	ld.global.u32 	%r192, [%rd20+32];
	st.global.u32 	[%rd22+32], %r192;
	ld.global.u32 	%r193, [%rd20+36];
	st.global.u32 	[%rd22+36], %r193;
	ld.global.u32 	%r194, [%rd20+40];
	st.global.u32 	[%rd22+40], %r194;
	ld.global.u32 	%r195, [%rd20+44];
	st.global.u32 	[%rd22+44], %r195;
	ld.global.u32 	%r196, [%rd20+48];
	st.global.u32 	[%rd22+48], %r196;
	ld.global.u32 	%r197, [%rd20+52];
	st.global.u32 	[%rd22+52], %r197;
	ld.global.u32 	%r198, [%rd20+56];
	st.global.u32 	[%rd22+56], %r198;
	ld.global.u32 	%r199, [%rd20+60];
	add.s32 	%r345, %r345, 16;
	st.global.u32 	[%rd22+60], %r199;
	add.s32 	%r408, %r408, 16;
	setp.eq.s32 	%p6, %r408, %r140;
	mov.u32 	%r415, %r140;
	@%p6 bra 	$L__BB0_109;
	bra.uni 	$L__BB0_108;
$L__BB0_109:
	setp.eq.s32 	%p7, %r136, 0;
	@%p7 bra 	$L__BB0_104;
	setp.lt.u32 	%p8, %r137, 7;
	@%p8 bra 	$L__BB0_112;
	add.s32 	%r201, %r415, %r1;
	mul.wide.s32 	%rd23, %r201, 4;
	add.s64 	%rd24, %rd3, %rd23;
	ld.global.u32 	%r202, [%rd24];
	mul.wide.s32 	%rd25, %r345, 4;
	add.s64 	%rd26, %rd1, %rd25;
	st.global.u32 	[%rd26], %r202;
	ld.global.u32 	%r203, [%rd24+4];
	st.global.u32 	[%rd26+4], %r203;
	ld.global.u32 	%r204, [%rd24+8];
	st.global.u32 	[%rd26+8], %r204;
	ld.global.u32 	%r205, [%rd24+12];
	st.global.u32 	[%rd26+12], %r205;
	ld.global.u32 	%r206, [%rd24+16];
	st.global.u32 	[%rd26+16], %r206;
	ld.global.u32 	%r207, [%rd24+20];
	st.global.u32 	[%rd26+20], %r207;
	ld.global.u32 	%r208, [%rd24+24];
	st.global.u32 	[%rd26+24], %r208;
	ld.global.u32 	%r209, [%rd24+28];
	st.global.u32 	[%rd26+28], %r209;
	add.s32 	%r345, %r345, 8;
	add.s32 	%r415, %r415, 8;
$L__BB0_112:
	setp.eq.s32 	%p9, %r138, 0;
	@%p9 bra 	$L__BB0_104;
	setp.lt.u32 	%p10, %r139, 3;
	mov.u32 	%r419, %r345;
	@%p10 bra 	$L__BB0_115;
	add.s32 	%r211, %r415, %r1;
	mul.wide.s32 	%rd27, %r211, 4;
	add.s64 	%rd28, %rd3, %rd27;
	ld.global.u32 	%r212, [%rd28];
	mul.wide.s32 	%rd29, %r345, 4;
	add.s64 	%rd30, %rd1, %rd29;
	st.global.u32 	[%rd30], %r212;
	ld.global.u32 	%r213, [%rd28+4];
	st.global.u32 	[%rd30+4], %r213;
	ld.global.u32 	%r214, [%rd28+8];
	st.global.u32 	[%rd30+8], %r214;
	ld.global.u32 	%r215, [%rd28+12];
	st.global.u32 	[%rd30+12], %r215;
	add.s32 	%r345, %r345, 4;
	add.s32 	%r415, %r415, 4;
	mov.u32 	%r419, %r345;
$L__BB0_115:
	setp.eq.s32 	%p11, %r141, 0;
	@%p11 bra 	$L__BB0_104;
	setp.eq.s32 	%p12, %r141, 1;
	add.s32 	%r216, %r415, %r1;
	mul.wide.s32 	%rd31, %r216, 4;
	add.s64 	%rd10, %rd3, %rd31;
	ld.global.u32 	%r217, [%rd10];
	add.s32 	%r345, %r419, 1;
	mul.wide.s32 	%rd32, %r419, 4;
	add.s64 	%rd11, %rd1, %rd32;
	st.global.u32 	[%rd11], %r217;
	@%p12 bra 	$L__BB0_104;
	setp.eq.s32 	%p13, %r141, 2;
	ld.global.u32 	%r218, [%rd10+4];
	add.s32 	%r345, %r419, 2;
	st.global.u32 	[%rd11+4], %r218;
	@%p13 bra 	$L__BB0_104;
	ld.global.u32 	%r219, [%rd10+8];
	add.s32 	%r345, %r419, 3;
	st.global.u32 	[%rd11+8], %r219;
	bra.uni 	$L__BB0_104;

}
	// .globl	_Z28gpu_get_join_size_per_threadPiS_iiiS_iii
.visible .entry _Z28gpu_get_join_size_per_threadPiS_iiiS_iii(
	.param .u64 .ptr .align 1 _Z28gpu_get_join_size_per_threadPiS_iiiS_iii_param_0,
	.param .u64 .ptr .align 1 _Z28gpu_get_join_size_per_threadPiS_iiiS_iii_param_1,
	.param .u32 _Z28gpu_get_join_size_per_threadPiS_iiiS_iii_param_2,
	.param .u32 _Z28gpu_get_join_size_per_threadPiS_iiiS_iii_param_3,
	.param .u32 _Z28gpu_get_join_size_per_threadPiS_iiiS_iii_param_4,
	.param .u64 .ptr .align 1 _Z28gpu_get_join_size_per_threadPiS_iiiS_iii_param_5,
	.param .u32 _Z28gpu_get_join_size_per_threadPiS_iiiS_iii_param_6,
	.param .u32 _Z28gpu_get_join_size_per_threadPiS_iiiS_iii_param_7,
	.param .u32 _Z28gpu_get_join_size_per_threadPiS_iiiS_iii_param_8
)
{
	.reg .pred 	%p<40>;
	.reg .b32 	%r<156>;
	.reg .b64 	%rd<47>;

	ld.param.u64 	%rd2, [_Z28gpu_get_join_size_per_threadPiS_iiiS_iii_param_0];
	ld.param.u64 	%rd3, [_Z28gpu_get_join_size_per_threadPiS_iiiS_iii_param_1];
	ld.param.u32 	%r43, [_Z28gpu_get_join_size_per_threadPiS_iiiS_iii_param_2];
	ld.param.u32 	%r38, [_Z28gpu_get_join_size_per_threadPiS_iiiS_iii_param_3];
	ld.param.u32 	%r39, [_Z28gpu_get_join_size_per_threadPiS_iiiS_iii_param_4];
	ld.param.u64 	%rd4, [_Z28gpu_get_join_size_per_threadPiS_iiiS_iii_param_5];
	ld.param.u32 	%r40, [_Z28gpu_get_join_size_per_threadPiS_iiiS_iii_param_6];
	ld.param.u32 	%r41, [_Z28gpu_get_join_size_per_threadPiS_iiiS_iii_param_7];
	ld.param.u32 	%r42, [_Z28gpu_get_join_size_per_threadPiS_iiiS_iii_param_8];
	cvta.to.global.u64 	%rd1, %rd4;
	mov.u32 	%r44, %ctaid.x;
	mov.u32 	%r45, %ntid.x;
	mov.u32 	%r46, %tid.x;
	mad.lo.s32 	%r1, %r44, %r45, %r46;
	setp.ge.s32 	%p1, %r1, %r43;
	@%p1 bra 	$L__BB1_15;
	cvta.to.global.u64 	%rd5, %rd3;
	add.s32 	%r48, %r38, %r41;
	add.s32 	%r2, %r48, -1;
	mad.lo.s32 	%r49, %r38, %r1, %r39;
	mul.wide.s32 	%rd6, %r49, 4;
	add.s64 	%rd7, %rd5, %rd6;
	ld.global.u32 	%r3, [%rd7];
	setp.lt.s32 	%p2, %r40, 1;
	mov.b32 	%r155, 0;
	@%p2 bra 	$L__BB1_14;
	and.b32  	%r4, %r40, 15;
	setp.lt.u32 	%p3, %r40, 16;
	mov.b32 	%r147, 0;
	mov.u32 	%r155, %r147;
	@%p3 bra 	$L__BB1_5;
	and.b32  	%r147, %r40, 2147483632;
	neg.s32 	%r141, %r147;
	shl.b32 	%r7, %r41, 4;
	mov.b32 	%r155, 0;
	mul.wide.s32 	%rd10, %r41, 4;
	mov.u32 	%r140, %r42;
$L__BB1_4:
	.pragma "nounroll";
	mul.wide.s32 	%rd8, %r140, 4;
	add.s64 	%rd9, %rd1, %rd8;
	ld.global.u32 	%r53, [%rd9];
	setp.eq.s32 	%p4, %r3, %r53;
	selp.b32 	%r54, %r2, 0, %p4;
	add.s32 	%r55, %r54, %r155;
	add.s64 	%rd11, %rd9, %rd10;
	ld.global.u32 	%r56, [%rd11];
	setp.eq.s32 	%p5, %r3, %r56;
	selp.b32 	%r57, %r2, 0, %p5;
	add.s32 	%r58, %r57, %r55;
	add.s64 	%rd12, %rd11, %rd10;
	ld.global.u32 	%r59, [%rd12];
	setp.eq.s32 	%p6, %r3, %r59;
	selp.b32 	%r60, %r2, 0, %p6;
	add.s32 	%r61, %r60, %r58;
	add.s64 	%rd13, %rd12, %rd10;
	ld.global.u32 	%r62, [%rd13];
	setp.eq.s32 	%p7, %r3, %r62;
	selp.b32 	%r63, %r2, 0, %p7;
	add.s32 	%r64, %r63, %r61;
	add.s64 	%rd14, %rd13, %rd10;
	ld.global.u32 	%r65, [%rd14];
	setp.eq.s32 	%p8, %r3, %r65;
	selp.b32 	%r66, %r2, 0, %p8;
	add.s32 	%r67, %r66, %r64;
	add.s64 	%rd15, %rd14, %rd10;
	ld.global.u32 	%r68, [%rd15];
	setp.eq.s32 	%p9, %r3, %r68;
	selp.b32 	%r69, %r2, 0, %p9;
	add.s32 	%r70, %r69, %r67;
	add.s64 	%rd16, %rd15, %rd10;
	ld.global.u32 	%r71, [%rd16];
	setp.eq.s32 	%p10, %r3, %r71;
	selp.b32 	%r72, %r2, 0, %p10;
	add.s32 	%r73, %r72, %r70;
	add.s64 	%rd17, %rd16, %rd10;
	ld.global.u32 	%r74, [%rd17];
	setp.eq.s32 	%p11, %r3, %r74;
	selp.b32 	%r75, %r2, 0, %p11;
	add.s32 	%r76, %r75, %r73;
	add.s64 	%rd18, %rd17, %rd10;
	ld.global.u32 	%r77, [%rd18];
	setp.eq.s32 	%p12, %r3, %r77;
	selp.b32 	%r78, %r2, 0, %p12;
	add.s32 	%r79, %r78, %r76;
	add.s64 	%rd19, %rd18, %rd10;
	ld.global.u32 	%r80, [%rd19];
	setp.eq.s32 	%p13, %r3, %r80;
	selp.b32 	%r81, %r2, 0, %p13;
	add.s32 	%r82, %r81, %r79;
	add.s64 	%rd20, %rd19, %rd10;
	ld.global.u32 	%r83, [%rd20];
	setp.eq.s32 	%p14, %r3, %r83;
	selp.b32 	%r84, %r2, 0, %p14;
	add.s32 	%r85, %r84, %r82;
	add.s64 	%rd21, %rd20, %rd10;
	ld.global.u32 	%r86, [%rd21];
	setp.eq.s32 	%p15, %r3, %r86;
	selp.b32 	%r87, %r2, 0, %p15;
	add.s32 	%r88, %r87, %r85;
	add.s64 	%rd22, %rd21, %rd10;
	ld.global.u32 	%r89, [%rd22];
	setp.eq.s32 	%p16, %r3, %r89;
	selp.b32 	%r90, %r2, 0, %p16;
	add.s32 	%r91, %r90, %r88;
	add.s64 	%rd23, %rd22, %rd10;
	ld.global.u32 	%r92, [%rd23];
	setp.eq.s32 	%p17, %r3, %r92;
	selp.b32 	%r93, %r2, 0, %p17;
	add.s32 	%r94, %r93, %r91;
	add.s64 	%rd24, %rd23, %rd10;
	ld.global.u32 	%r95, [%rd24];
	setp.eq.s32 	%p18, %r3, %r95;
	selp.b32 	%r96, %r2, 0, %p18;
	add.s32 	%r97, %r96, %r94;
	add.s64 	%rd25, %rd24, %rd10;
	ld.global.u32 	%r98, [%rd25];
	setp.eq.s32 	%p19, %r3, %r98;
	selp.b32 	%r99, %r2, 0, %p19;
	add.s32 	%r155, %r99, %r97;
	add.s32 	%r141, %r141, 16;
	add.s32 	%r140, %r140, %r7;
	setp.ne.s32 	%p20, %r141, 0;
	@%p20 bra 	$L__BB1_4;
$L__BB1_5:
	setp.eq.s32 	%p21, %r4, 0;
	@%p21 bra 	$L__BB1_14;
	and.b32  	%r17, %r40, 7;
	setp.lt.u32 	%p22, %r4, 8;
	@%p22 bra 	$L__BB1_8;
	mad.lo.s32 	%r101, %r147, %r41, %r42;
	mul.wide.s32 	%rd26, %r101, 4;
	add.s64 	%rd27, %rd1, %rd26;
	ld.global.u32 	%r102, [%rd27];
	setp.eq.s32 	%p23, %r3, %r102;
	selp.b32 	%r103, %r2, 0, %p23;
	add.s32 	%r104, %r103, %r155;
	mul.wide.s32 	%rd28, %r41, 4;
	add.s64 	%rd29, %rd27, %rd28;
	ld.global.u32 	%r105, [%rd29];
	setp.eq.s32 	%p24, %r3, %r105;
	selp.b32 	%r106, %r2, 0, %p24;
	add.s32 	%r107, %r106, %r104;
	add.s64 	%rd30, %rd29, %rd28;
	ld.global.u32 	%r108, [%rd30];
	setp.eq.s32 	%p25, %r3, %r108;
	selp.b32 	%r109, %r2, 0, %p25;
	add.s32 	%r110, %r109, %r107;
	add.s64 	%rd31, %rd30, %rd28;
	ld.global.u32 	%r111, [%rd31];
	setp.eq.s32 	%p26, %r3, %r111;
	selp.b32 	%r112, %r2, 0, %p26;
	add.s32 	%r113, %r112, %r110;
	add.s64 	%rd32, %rd31, %rd28;
	ld.global.u32 	%r114, [%rd32];
	setp.eq.s32 	%p27, %r3, %r114;
	selp.b32 	%r115, %r2, 0, %p27;
	add.s32 	%r116, %r115, %r113;
	add.s64 	%rd33, %rd32, %rd28;
	ld.global.u32 	%r117, [%rd33];
	setp.eq.s32 	%p28, %r3, %r117;
	selp.b32 	%r118, %r2, 0, %p28;
	add.s32 	%r119, %r118, %r116;
	add.s64 	%rd34, %rd33, %rd28;
	ld.global.u32 	%r120, [%rd34];
	setp.eq.s32 	%p29, %r3, %r120;
	selp.b32 	%r121, %r2, 0, %p29;
	add.s32 	%r122, %r121, %r119;
	add.s64 	%rd35, %rd34, %rd28;
	ld.global.u32 	%r123, [%rd35];
	setp.eq.s32 	%p30, %r3, %r123;
	selp.b32 	%r124, %r2, 0, %p30;
	add.s32 	%r155, %r124, %r122;
	add.s32 	%r147, %r147, 8;
$L__BB1_8:
	setp.eq.s32 	%p31, %r17, 0;
	@%p31 bra 	$L__BB1_14;
	and.b32  	%r23, %r40, 3;
	setp.lt.u32 	%p32, %r17, 4;
	@%p32 bra 	$L__BB1_11;
	mad.lo.s32 	%r126, %r147, %r41, %r42;
	mul.wide.s32 	%rd36, %r126, 4;
	add.s64 	%rd37, %rd1, %rd36;
	ld.global.u32 	%r127, [%rd37];
	setp.eq.s32 	%p33, %r3, %r127;
	selp.b32 	%r128, %r2, 0, %p33;
	add.s32 	%r129, %r128, %r155;
	mul.wide.s32 	%rd38, %r41, 4;
	add.s64 	%rd39, %rd37, %rd38;
	ld.global.u32 	%r130, [%rd39];
	setp.eq.s32 	%p34, %r3, %r130;
	selp.b32 	%r131, %r2, 0, %p34;
	add.s32 	%r132, %r131, %r129;
	add.s64 	%rd40, %rd39, %rd38;
	ld.global.u32 	%r133, [%rd40];
	setp.eq.s32 	%p35, %r3, %r133;
	selp.b32 	%r134, %r2, 0, %p35;
	add.s32 	%r135, %r134, %r132;
	add.s64 	%rd41, %rd40, %rd38;
	ld.global.u32 	%r136, [%rd41];
	setp.eq.s32 	%p36, %r3, %r136;
	selp.b32 	%r137, %r2, 0, %p36;
	add.s32 	%r155, %r137, %r135;
	add.s32 	%r147, %r147, 4;
$L__BB1_11:
	setp.eq.s32 	%p37, %r23, 0;
	@%p37 bra 	$L__BB1_14;
	mad.lo.s32 	%r153, %r147, %r41, %r42;
	neg.s32 	%r152, %r23;
$L__BB1_13:
	.pragma "nounroll";
	mul.wide.s32 	%rd42, %r153, 4;
	add.s64 	%rd43, %rd1, %rd42;
	ld.global.u32 	%r138, [%rd43];
	setp.eq.s32 	%p38, %r3, %r138;
	selp.b32 	%r139, %r2, 0, %p38;
	add.s32 	%r155, %r139, %r155;
	add.s32 	%r153, %r153, %r41;
	add.s32 	%r152, %r152, 1;
	setp.ne.s32 	%p39, %r152, 0;
	@%p39 bra 	$L__BB1_13;
$L__BB1_14:
	cvta.to.global.u64 	%rd44, %rd2;
	mul.wide.s32 	%rd45, %r1, 4;
	add.s64 	%rd46, %rd44, %rd45;
	st.global.u32 	[%rd46], %r155;
$L__BB1_15:
	ret;

}
	// .globl	_Z25gpu_get_join_data_dynamicPiS_S_iiiS_iii
.visible .entry _Z25gpu_get_join_data_dynamicPiS_S_iiiS_iii(
	.param .u64 .ptr .align 1 _Z25gpu_get_join_data_dynamicPiS_S_iiiS_iii_param_0,
	.param .u64 .ptr .align 1 _Z25gpu_get_join_data_dynamicPiS_S_iiiS_iii_param_1,
	.param .u64 .ptr .align 1 _Z25gpu_get_join_data_dynamicPiS_S_iiiS_iii_param_2,
	.param .u32 _Z25gpu_get_join_data_dynamicPiS_S_iiiS_iii_param_3,
	.param .u32 _Z25gpu_get_join_data_dynamicPiS_S_iiiS_iii_param_4,
	.param .u32 _Z25gpu_get_join_data_dynamicPiS_S_iiiS_iii_param_5,
	.param .u64 .ptr .align 1 _Z25gpu_get_join_data_dynamicPiS_S_iiiS_iii_param_6,
	.param .u32 _Z25gpu_get_join_data_dynamicPiS_S_iiiS_iii_param_7,
	.param .u32 _Z25gpu_get_join_data_dynamicPiS_S_iiiS_iii_param_8,
	.param .u32 _Z25gpu_get_join_data_dynamicPiS_S_iiiS_iii_param_9
)
{
	.reg .pred 	%p<74>;
	.reg .b32 	%r<420>;
	.reg .b64 	%rd<157>;

	ld.param.u64 	%rd14, [_Z25gpu_get_join_data_dynamicPiS_S_iiiS_iii_param_0];
	ld.param.u64 	%rd13, [_Z25gpu_get_join_data_dynamicPiS_S_iiiS_iii_param_1];
	ld.param.u64 	%rd15, [_Z25gpu_get_join_data_dynamicPiS_S_iiiS_iii_param_2];
	ld.param.u32 	%r172, [_Z25gpu_get_join_data_dynamicPiS_S_iiiS_iii_param_3];
	ld.param.u32 	%r167, [_Z25gpu_get_join_data_dynamicPiS_S_iiiS_iii_param_4];
	ld.param.u32 	%r168, [_Z25gpu_get_join_data_dynamicPiS_S_iiiS_iii_param_5];
	ld.param.u64 	%rd16, [_Z25gpu_get_join_data_dynamicPiS_S_iiiS_iii_param_6];
	ld.param.u32 	%r169, [_Z25gpu_get_join_data_dynamicPiS_S_iiiS_iii_param_7];
	ld.param.u32 	%r170, [_Z25gpu_get_join_data_dynamicPiS_S_iiiS_iii_param_8];
	ld.param.u32 	%r171, [_Z25gpu_get_join_data_dynamicPiS_S_iiiS_iii_param_9];
	cvta.to.global.u64 	%rd1, %rd14;
	cvta.to.global.u64 	%rd2, %rd16;
	cvta.to.global.u64 	%rd3, %rd15;
	mov.u32 	%r173, %ctaid.x;
	mov.u32 	%r174, %ntid.x;
	mov.u32 	%r175, %tid.x;
	mad.lo.s32 	%r1, %r173, %r174, %r175;
	setp.ge.s32 	%p1, %r1, %r172;
	@%p1 bra 	$L__BB2_106;
	cvta.to.global.u64 	%rd17, %rd13;
	mul.lo.s32 	%r2, %r167, %r1;
	add.s32 	%r176, %r2, %r168;
	mul.wide.s32 	%rd18, %r176, 4;
	add.s64 	%rd19, %rd3, %rd18;
	ld.global.u32 	%r3, [%rd19];
	mul.wide.s32 	%rd20, %r1, 4;
	add.s64 	%rd4, %rd17, %rd20;
	setp.lt.s32 	%p2, %r169, 1;
	@%p2 bra 	$L__BB2_106;
	ld.global.u32 	%r345, [%rd4];
	setp.lt.s32 	%p3, %r170, 1;
	@%p3 bra 	$L__BB2_102;
	setp.lt.s32 	%p16, %r167, 1;
	@%p16 bra 	$L__BB2_59;
	and.b32  	%r5, %r167, 15;
	and.b32  	%r6, %r167, 7;
	and.b32  	%r7, %r170, 7;
	and.b32  	%r8, %r167, 2147483632;
	and.b32  	%r9, %r167, 3;
	and.b32  	%r10, %r170, 2147483640;
	and.b32  	%r11, %r170, 1;
	neg.s32 	%r12, %r8;
	mov.b32 	%r338, 0;
$L__BB2_5:
	mul.lo.s32 	%r15, %r338, %r170;
	add.s32 	%r259, %r15, %r171;
	mul.wide.s32 	%rd90, %r259, 4;
	add.s64 	%rd91, %rd2, %rd90;
	ld.global.u32 	%r260, [%rd91];
	setp.eq.s32 	%p41, %r3, %r260;
	@%p41 bra 	$L__BB2_46;
$L__BB2_6:
	add.s32 	%r338, %r338, 1;
	setp.eq.s32 	%p73, %r338, %r169;
	@%p73 bra 	$L__BB2_106;
	bra.uni 	$L__BB2_5;
$L__BB2_7:
	.pragma "nounroll";
	mul.wide.s32 	%rd92, %r345, 4;
	add.s64 	%rd93, %rd1, %rd92;
	mul.wide.s32 	%rd94, %r340, 4;
	add.s64 	%rd95, %rd3, %rd94;
	ld.global.u32 	%r263, [%rd95];
	st.global.u32 	[%rd93], %r263;
	ld.global.u32 	%r264, [%rd95+4];
	st.global.u32 	[%rd93+4], %r264;
	ld.global.u32 	%r265, [%rd95+8];
	st.global.u32 	[%rd93+8], %r265;
	ld.global.u32 	%r266, [%rd95+12];
	st.global.u32 	[%rd93+12], %r266;
	ld.global.u32 	%r267, [%rd95+16];
	st.global.u32 	[%rd93+16], %r267;
	ld.global.u32 	%r268, [%rd95+20];
	st.global.u32 	[%rd93+20], %r268;
	ld.global.u32 	%r269, [%rd95+24];
	st.global.u32 	[%rd93+24], %r269;
	ld.global.u32 	%r270, [%rd95+28];
	st.global.u32 	[%rd93+28], %r270;
	ld.global.u32 	%r271, [%rd95+32];
	st.global.u32 	[%rd93+32], %r271;
	ld.global.u32 	%r272, [%rd95+36];
	st.global.u32 	[%rd93+36], %r272;
	ld.global.u32 	%r273, [%rd95+40];
	st.global.u32 	[%rd93+40], %r273;
	ld.global.u32 	%r274, [%rd95+44];
	st.global.u32 	[%rd93+44], %r274;
	ld.global.u32 	%r275, [%rd95+48];
	st.global.u32 	[%rd93+48], %r275;
	ld.global.u32 	%r276, [%rd95+52];
	st.global.u32 	[%rd93+52], %r276;
	ld.global.u32 	%r277, [%rd95+56];
	st.global.u32 	[%rd93+56], %r277;
	ld.global.u32 	%r278, [%rd95+60];
	add.s32 	%r345, %r345, 16;
	st.global.u32 	[%rd93+60], %r278;
	add.s32 	%r341, %r341, 16;
	add.s32 	%r340, %r340, 16;
	setp.eq.s32 	%p43, %r341, 0;
	mov.u32 	%r372, %r8;
	@%p43 bra 	$L__BB2_47;
	bra.uni 	$L__BB2_7;
$L__BB2_8:
	.pragma "nounroll";
	setp.eq.s32 	%p52, %r343, %r171;
	@%p52 bra 	$L__BB2_10;
	add.s32 	%r304, %r343, %r15;
	mul.wide.u32 	%rd106, %r304, 4;
	add.s64 	%rd107, %rd2, %rd106;
	ld.global.u32 	%r305, [%rd107];
	add.s32 	%r24, %r345, 1;
	mul.wide.s32 	%rd108, %r345, 4;
	add.s64 	%rd109, %rd1, %rd108;
	st.global.u32 	[%rd109], %r305;
	mov.u32 	%r345, %r24;
$L__BB2_10:
	add.s32 	%r306, %r343, 1;
	setp.eq.s32 	%p53, %r306, %r171;
	cvt.u64.u32 	%rd111, %r343;
	add.s64 	%rd112, %rd111, %rd110;
	shl.b64 	%rd113, %rd112, 2;
	add.s64 	%rd5, %rd2, %rd113;
	@%p53 bra 	$L__BB2_12;
	ld.global.u32 	%r307, [%rd5+4];
	add.s32 	%r26, %r345, 1;
	mul.wide.s32 	%rd114, %r345, 4;
	add.s64 	%rd115, %rd1, %rd114;
	st.global.u32 	[%rd115], %r307;
	mov.u32 	%r345, %r26;
$L__BB2_12:
	add.s32 	%r308, %r343, 2;
	setp.eq.s32 	%p54, %r308, %r171;
	@%p54 bra 	$L__BB2_14;
	ld.global.u32 	%r309, [%rd5+8];
	add.s32 	%r28, %r345, 1;
	mul.wide.s32 	%rd116, %r345, 4;
	add.s64 	%rd117, %rd1, %rd116;
	st.global.u32 	[%rd117], %r309;
	mov.u32 	%r345, %r28;
$L__BB2_14:
	add.s32 	%r310, %r343, 3;
	setp.eq.s32 	%p55, %r310, %r171;
	@%p55 bra 	$L__BB2_16;
	ld.global.u32 	%r311, [%rd5+12];
	add.s32 	%r30, %r345, 1;
	mul.wide.s32 	%rd118, %r345, 4;
	add.s64 	%rd119, %rd1, %rd118;
	st.global.u32 	[%rd119], %r311;
	mov.u32 	%r345, %r30;
$L__BB2_16:
	add.s32 	%r312, %r343, 4;
	setp.eq.s32 	%p56, %r312, %r171;
	@%p56 bra 	$L__BB2_18;
	ld.global.u32 	%r313, [%rd5+16];
	add.s32 	%r32, %r345, 1;
	mul.wide.s32 	%rd120, %r345, 4;
	add.s64 	%rd121, %rd1, %rd120;
	st.global.u32 	[%rd121], %r313;
	mov.u32 	%r345, %r32;
$L__BB2_18:
	add.s32 	%r314, %r343, 5;
	setp.eq.s32 	%p57, %r314, %r171;
	@%p57 bra 	$L__BB2_20;
	ld.global.u32 	%r315, [%rd5+20];
	add.s32 	%r34, %r345, 1;
	mul.wide.s32 	%rd122, %r345, 4;
	add.s64 	%rd123, %rd1, %rd122;
	st.global.u32 	[%rd123], %r315;
	mov.u32 	%r345, %r34;
$L__BB2_20:
	add.s32 	%r316, %r343, 6;
	setp.eq.s32 	%p58, %r316, %r171;
	@%p58 bra 	$L__BB2_22;
	ld.global.u32 	%r317, [%rd5+24];
	add.s32 	%r36, %r345, 1;
	mul.wide.s32 	%rd124, %r345, 4;
	add.s64 	%rd125, %rd1, %rd124;
	st.global.u32 	[%rd125], %r317;
	mov.u32 	%r345, %r36;
$L__BB2_22:
	add.s32 	%r318, %r343, 7;
	setp.eq.s32 	%p59, %r318, %r171;
	@%p59 bra 	$L__BB2_24;
	ld.global.u32 	%r319, [%rd5+28];
	add.s32 	%r38, %r345, 1;
	mul.wide.s32 	%rd126, %r345, 4;
	add.s64 	%rd127, %rd1, %rd126;
	st.global.u32 	[%rd127], %r319;
	mov.u32 	%r345, %r38;
$L__BB2_24:
	add.s32 	%r343, %r343, 8;
	setp.eq.s32 	%p60, %r343, %r10;
	mov.u32 	%r362, %r10;
	@%p60 bra 	$L__BB2_25;
	bra.uni 	$L__BB2_8;
$L__BB2_25:
	setp.eq.s32 	%p61, %r7, 0;
	@%p61 bra 	$L__BB2_6;
	add.s32 	%r321, %r7, -1;
	setp.lt.u32 	%p62, %r321, 3;
	@%p62 bra 	$L__BB2_36;
	setp.eq.s32 	%p63, %r362, %r171;
	@%p63 bra 	$L__BB2_29;
	add.s32 	%r322, %r362, %r15;
	mul.wide.u32 	%rd128, %r322, 4;
	add.s64 	%rd129, %rd2, %rd128;
	ld.global.u32 	%r323, [%rd129];
	add.s32 	%r46, %r345, 1;
	mul.wide.s32 	%rd130, %r345, 4;
	add.s64 	%rd131, %rd1, %rd130;
	st.global.u32 	[%rd131], %r323;
	mov.u32 	%r345, %r46;
$L__BB2_29:
	add.s32 	%r324, %r362, 1;
	setp.eq.s32 	%p64, %r324, %r171;
	cvt.u64.u32 	%rd132, %r15;
	cvt.u64.u32 	%rd133, %r362;
	add.s64 	%rd134, %rd133, %rd132;
	shl.b64 	%rd135, %rd134, 2;
	add.s64 	%rd6, %rd2, %rd135;
	@%p64 bra 	$L__BB2_31;
	ld.global.u32 	%r325, [%rd6+4];
	add.s32 	%r48, %r345, 1;
	mul.wide.s32 	%rd136, %r345, 4;
	add.s64 	%rd137, %rd1, %rd136;
	st.global.u32 	[%rd137], %r325;
	mov.u32 	%r345, %r48;
$L__BB2_31:
	add.s32 	%r326, %r362, 2;
	setp.eq.s32 	%p65, %r326, %r171;
	@%p65 bra 	$L__BB2_33;
	ld.global.u32 	%r327, [%rd6+8];
	add.s32 	%r50, %r345, 1;
	mul.wide.s32 	%rd138, %r345, 4;
	add.s64 	%rd139, %rd1, %rd138;
	st.global.u32 	[%rd139], %r327;
	mov.u32 	%r345, %r50;
$L__BB2_33:
	add.s32 	%r328, %r362, 3;
	setp.eq.s32 	%p66, %r328, %r171;
	@%p66 bra 	$L__BB2_35;
	ld.global.u32 	%r329, [%rd6+12];
	add.s32 	%r52, %r345, 1;
	mul.wide.s32 	%rd140, %r345, 4;
	add.s64 	%rd141, %rd1, %rd140;
	st.global.u32 	[%rd141], %r329;
	mov.u32 	%r345, %r52;
$L__BB2_35:
	add.s32 	%r362, %r362, 4;
$L__BB2_36:
	and.b32  	%r331, %r170, 3;
	setp.eq.s32 	%p67, %r331, 0;
	@%p67 bra 	$L__BB2_6;
	setp.eq.s32 	%p68, %r331, 1;
	@%p68 bra 	$L__BB2_43;
	setp.eq.s32 	%p69, %r362, %r171;
	@%p69 bra 	$L__BB2_40;
	add.s32 	%r332, %r362, %r15;
	mul.wide.u32 	%rd142, %r332, 4;
	add.s64 	%rd143, %rd2, %rd142;
	ld.global.u32 	%r333, [%rd143];
	add.s32 	%r58, %r345, 1;
	mul.wide.s32 	%rd144, %r345, 4;
	add.s64 	%rd145, %rd1, %rd144;
	st.global.u32 	[%rd145], %r333;
	mov.u32 	%r345, %r58;
$L__BB2_40:
	add.s32 	%r334, %r362, 1;
	setp.eq.s32 	%p70, %r334, %r171;
	@%p70 bra 	$L__BB2_42;
	cvt.u64.u32 	%rd146, %r15;
	cvt.u64.u32 	%rd147, %r362;
	add.s64 	%rd148, %rd147, %rd146;
	shl.b64 	%rd149, %rd148, 2;
	add.s64 	%rd150, %rd2, %rd149;
	ld.global.u32 	%r335, [%rd150+4];
	add.s32 	%r60, %r345, 1;
	mul.wide.s32 	%rd151, %r345, 4;
	add.s64 	%rd152, %rd1, %rd151;
	st.global.u32 	[%rd152], %r335;
	mov.u32 	%r345, %r60;
$L__BB2_42:
	add.s32 	%r362, %r362, 2;
$L__BB2_43:
	setp.eq.s32 	%p71, %r11, 0;
	@%p71 bra 	$L__BB2_6;
	setp.eq.s32 	%p72, %r362, %r171;
	@%p72 bra 	$L__BB2_6;
	add.s32 	%r336, %r362, %r15;
	mul.wide.u32 	%rd153, %r336, 4;
	add.s64 	%rd154, %rd2, %rd153;
	ld.global.u32 	%r337, [%rd154];
	add.s32 	%r66, %r345, 1;
	mul.wide.s32 	%rd155, %r345, 4;
	add.s64 	%rd156, %rd1, %rd155;
	st.global.u32 	[%rd156], %r337;
	mov.u32 	%r345, %r66;
	bra.uni 	$L__BB2_6;
$L__BB2_46:
	setp.lt.u32 	%p42, %r167, 16;
	mov.b32 	%r372, 0;
	mov.u32 	%r340, %r2;
	mov.u32 	%r341, %r12;
	@%p42 bra 	$L__BB2_47;
	bra.uni 	$L__BB2_7;
$L__BB2_47:
	setp.eq.s32 	%p44, %r5, 0;
	@%p44 bra 	$L__BB2_57;
	add.s32 	%r280, %r5, -1;
	setp.lt.u32 	%p45, %r280, 7;
	@%p45 bra 	$L__BB2_50;
	add.s32 	%r281, %r372, %r2;
	mul.wide.s32 	%rd96, %r281, 4;
	add.s64 	%rd97, %rd3, %rd96;
	ld.global.u32 	%r282, [%rd97];
	mul.wide.s32 	%rd98, %r345, 4;
	add.s64 	%rd99, %rd1, %rd98;
	st.global.u32 	[%rd99], %r282;
	ld.global.u32 	%r283, [%rd97+4];
	st.global.u32 	[%rd99+4], %r283;
	ld.global.u32 	%r284, [%rd97+8];
	st.global.u32 	[%rd99+8], %r284;
	ld.global.u32 	%r285, [%rd97+12];
	st.global.u32 	[%rd99+12], %r285;
	ld.global.u32 	%r286, [%rd97+16];
	st.global.u32 	[%rd99+16], %r286;
	ld.global.u32 	%r287, [%rd97+20];
	st.global.u32 	[%rd99+20], %r287;
	ld.global.u32 	%r288, [%rd97+24];
	st.global.u32 	[%rd99+24], %r288;
	ld.global.u32 	%r289, [%rd97+28];
	st.global.u32 	[%rd99+28], %r289;
	add.s32 	%r345, %r345, 8;
	add.s32 	%r372, %r372, 8;
$L__BB2_50:
	setp.eq.s32 	%p46, %r6, 0;
	@%p46 bra 	$L__BB2_57;
	add.s32 	%r291, %r6, -1;
	setp.lt.u32 	%p47, %r291, 3;
	mov.u32 	%r376, %r345;
	@%p47 bra 	$L__BB2_53;
	add.s32 	%r292, %r372, %r2;
	mul.wide.s32 	%rd100, %r292, 4;
	add.s64 	%rd101, %rd3, %rd100;
	ld.global.u32 	%r293, [%rd101];
	mul.wide.s32 	%rd102, %r345, 4;
	add.s64 	%rd103, %rd1, %rd102;
	st.global.u32 	[%rd103], %r293;
	ld.global.u32 	%r294, [%rd101+4];
	st.global.u32 	[%rd103+4], %r294;
	ld.global.u32 	%r295, [%rd101+8];
	st.global.u32 	[%rd103+8], %r295;
	ld.global.u32 	%r296, [%rd101+12];
	st.global.u32 	[%rd103+12], %r296;
	add.s32 	%r345, %r345, 4;
	add.s32 	%r372, %r372, 4;
	mov.u32 	%r376, %r345;
$L__BB2_53:
	setp.eq.s32 	%p48, %r9, 0;
	@%p48 bra 	$L__BB2_57;
	setp.eq.s32 	%p49, %r9, 1;
	add.s32 	%r297, %r372, %r2;
	mul.wide.s32 	%rd104, %r297, 4;
	add.s64 	%rd7, %rd3, %rd104;
	ld.global.u32 	%r298, [%rd7];
	add.s32 	%r345, %r376, 1;
	mul.wide.s32 	%rd105, %r376, 4;
	add.s64 	%rd8, %rd1, %rd105;
	st.global.u32 	[%rd8], %r298;
	@%p49 bra 	$L__BB2_57;
	setp.eq.s32 	%p50, %r9, 2;
	ld.global.u32 	%r299, [%rd7+4];
	add.s32 	%r345, %r376, 2;
	st.global.u32 	[%rd8+4], %r299;
	@%p50 bra 	$L__BB2_57;
	ld.global.u32 	%r300, [%rd7+8];
	add.s32 	%r345, %r376, 3;
	st.global.u32 	[%rd8+8], %r300;
$L__BB2_57:
	setp.lt.u32 	%p51, %r170, 8;
	mov.b32 	%r362, 0;
	@%p51 bra 	$L__BB2_25;
	mov.b32 	%r343, 0;
	cvt.u64.u32 	%rd110, %r15;
	bra.uni 	$L__BB2_8;
$L__BB2_59:
	and.b32  	%r84, %r170, 7;
	add.s32 	%r85, %r84, -1;
	and.b32  	%r86, %r170, 3;
	and.b32  	%r87, %r170, 2147483640;
	and.b32  	%r88, %r170, 1;
	mov.b32 	%r378, 0;
$L__BB2_60:
	mul.lo.s32 	%r91, %r378, %r170;
	add.s32 	%r221, %r91, %r171;
	mul.wide.s32 	%rd37, %r221, 4;
	add.s64 	%rd38, %rd2, %rd37;
	ld.global.u32 	%r222, [%rd38];
	setp.eq.s32 	%p17, %r3, %r222;
	@%p17 bra 	$L__BB2_100;
$L__BB2_61:
	add.s32 	%r378, %r378, 1;
	setp.eq.s32 	%p40, %r378, %r169;
	@%p40 bra 	$L__BB2_106;
	bra.uni 	$L__BB2_60;
$L__BB2_62:
	.pragma "nounroll";
	setp.eq.s32 	%p19, %r380, %r171;
	@%p19 bra 	$L__BB2_64;
	add.s32 	%r226, %r380, %r91;
	mul.wide.u32 	%rd39, %r226, 4;
	add.s64 	%rd40, %rd2, %rd39;
	ld.global.u32 	%r227, [%rd40];
	add.s32 	%r94, %r345, 1;
	mul.wide.s32 	%rd41, %r345, 4;
	add.s64 	%rd42, %rd1, %rd41;
	st.global.u32 	[%rd42], %r227;
	mov.u32 	%r345, %r94;
$L__BB2_64:
	add.s32 	%r228, %r380, 1;
	setp.eq.s32 	%p20, %r228, %r171;
	cvt.u64.u32 	%rd44, %r380;
	add.s64 	%rd45, %rd44, %rd43;
	shl.b64 	%rd46, %rd45, 2;
	add.s64 	%rd9, %rd2, %rd46;
	@%p20 bra 	$L__BB2_66;
	ld.global.u32 	%r229, [%rd9+4];
	add.s32 	%r96, %r345, 1;
	mul.wide.s32 	%rd47, %r345, 4;
	add.s64 	%rd48, %rd1, %rd47;
	st.global.u32 	[%rd48], %r229;
	mov.u32 	%r345, %r96;
$L__BB2_66:
	add.s32 	%r230, %r380, 2;
	setp.eq.s32 	%p21, %r230, %r171;
	@%p21 bra 	$L__BB2_68;
	ld.global.u32 	%r231, [%rd9+8];
	add.s32 	%r98, %r345, 1;
	mul.wide.s32 	%rd49, %r345, 4;
	add.s64 	%rd50, %rd1, %rd49;
	st.global.u32 	[%rd50], %r231;
	mov.u32 	%r345, %r98;
$L__BB2_68:
	add.s32 	%r232, %r380, 3;
	setp.eq.s32 	%p22, %r232, %r171;
	@%p22 bra 	$L__BB2_70;
	ld.global.u32 	%r233, [%rd9+12];
	add.s32 	%r100, %r345, 1;
	mul.wide.s32 	%rd51, %r345, 4;
	add.s64 	%rd52, %rd1, %rd51;
	st.global.u32 	[%rd52], %r233;
	mov.u32 	%r345, %r100;
$L__BB2_70:
	add.s32 	%r234, %r380, 4;
	setp.eq.s32 	%p23, %r234, %r171;
	@%p23 bra 	$L__BB2_72;
	ld.global.u32 	%r235, [%rd9+16];
	add.s32 	%r102, %r345, 1;
	mul.wide.s32 	%rd53, %r345, 4;
	add.s64 	%rd54, %rd1, %rd53;
	st.global.u32 	[%rd54], %r235;
	mov.u32 	%r345, %r102;
$L__BB2_72:
	add.s32 	%r236, %r380, 5;
	setp.eq.s32 	%p24, %r236, %r171;
	@%p24 bra 	$L__BB2_74;
	ld.global.u32 	%r237, [%rd9+20];
	add.s32 	%r104, %r345, 1;
	mul.wide.s32 	%rd55, %r345, 4;
	add.s64 	%rd56, %rd1, %rd55;
	st.global.u32 	[%rd56], %r237;
	mov.u32 	%r345, %r104;
$L__BB2_74:
	add.s32 	%r238, %r380, 6;
	setp.eq.s32 	%p25, %r238, %r171;
	@%p25 bra 	$L__BB2_76;
	ld.global.u32 	%r239, [%rd9+24];
	add.s32 	%r106, %r345, 1;
	mul.wide.s32 	%rd57, %r345, 4;
	add.s64 	%rd58, %rd1, %rd57;
	st.global.u32 	[%rd58], %r239;
	mov.u32 	%r345, %r106;
$L__BB2_76:
	add.s32 	%r240, %r380, 7;
	setp.eq.s32 	%p26, %r240, %r171;
	@%p26 bra 	$L__BB2_78;
	ld.global.u32 	%r241, [%rd9+28];
	add.s32 	%r108, %r345, 1;
	mul.wide.s32 	%rd59, %r345, 4;
	add.s64 	%rd60, %rd1, %rd59;
	st.global.u32 	[%rd60], %r241;
	mov.u32 	%r345, %r108;
$L__BB2_78:
	add.s32 	%r380, %r380, 8;
	setp.eq.s32 	%p27, %r380, %r87;
	mov.u32 	%r399, %r87;
	@%p27 bra 	$L__BB2_79;
	bra.uni 	$L__BB2_62;
$L__BB2_79:
	setp.eq.s32 	%p28, %r84, 0;
	@%p28 bra 	$L__BB2_61;
	setp.lt.u32 	%p29, %r85, 3;
	@%p29 bra 	$L__BB2_90;
	setp.eq.s32 	%p30, %r399, %r171;
	@%p30 bra 	$L__BB2_83;
	add.s32 	%r243, %r399, %r91;
	mul.wide.u32 	%rd61, %r243, 4;
	add.s64 	%rd62, %rd2, %rd61;
	ld.global.u32 	%r244, [%rd62];
	add.s32 	%r116, %r345, 1;
	mul.wide.s32 	%rd63, %r345, 4;
	add.s64 	%rd64, %rd1, %rd63;
	st.global.u32 	[%rd64], %r244;
	mov.u32 	%r345, %r116;
$L__BB2_83:
	add.s32 	%r245, %r399, 1;
	setp.eq.s32 	%p31, %r245, %r171;
	cvt.u64.u32 	%rd65, %r91;
	cvt.u64.u32 	%rd66, %r399;
	add.s64 	%rd67, %rd66, %rd65;
	shl.b64 	%rd68, %rd67, 2;
	add.s64 	%rd10, %rd2, %rd68;
	@%p31 bra 	$L__BB2_85;
	ld.global.u32 	%r246, [%rd10+4];
	add.s32 	%r118, %r345, 1;
	mul.wide.s32 	%rd69, %r345, 4;
	add.s64 	%rd70, %rd1, %rd69;
	st.global.u32 	[%rd70], %r246;
	mov.u32 	%r345, %r118;
$L__BB2_85:
	add.s32 	%r247, %r399, 2;
	setp.eq.s32 	%p32, %r247, %r171;
	@%p32 bra 	$L__BB2_87;
	ld.global.u32 	%r248, [%rd10+8];
	add.s32 	%r120, %r345, 1;
	mul.wide.s32 	%rd71, %r345, 4;
	add.s64 	%rd72, %rd1, %rd71;
	st.global.u32 	[%rd72], %r248;
	mov.u32 	%r345, %r120;
$L__BB2_87:
	add.s32 	%r249, %r399, 3;
	setp.eq.s32 	%p33, %r249, %r171;
	@%p33 bra 	$L__BB2_89;
	ld.global.u32 	%r250, [%rd10+12];
	add.s32 	%r122, %r345, 1;
	mul.wide.s32 	%rd73, %r345, 4;
	add.s64 	%rd74, %rd1, %rd73;
	st.global.u32 	[%rd74], %r250;
	mov.u32 	%r345, %r122;
$L__BB2_89:
	add.s32 	%r399, %r399, 4;
$L__BB2_90:
	setp.eq.s32 	%p34, %r86, 0;
	@%p34 bra 	$L__BB2_61;
	setp.eq.s32 	%p35, %r86, 1;
	@%p35 bra 	$L__BB2_97;
	setp.eq.s32 	%p36, %r399, %r171;
	@%p36 bra 	$L__BB2_94;
	add.s32 	%r252, %r399, %r91;
	mul.wide.u32 	%rd75, %r252, 4;
	add.s64 	%rd76, %rd2, %rd75;
	ld.global.u32 	%r253, [%rd76];
	add.s32 	%r128, %r345, 1;
	mul.wide.s32 	%rd77, %r345, 4;
	add.s64 	%rd78, %rd1, %rd77;
	st.global.u32 	[%rd78], %r253;
	mov.u32 	%r345, %r128;
$L__BB2_94:
	add.s32 	%r254, %r399, 1;
	setp.eq.s32 	%p37, %r254, %r171;
	@%p37 bra 	$L__BB2_96;
	cvt.u64.u32 	%rd79, %r91;
	cvt.u64.u32 	%rd80, %r399;
	add.s64 	%rd81, %rd80, %rd79;
	shl.b64 	%rd82, %rd81, 2;
	add.s64 	%rd83, %rd2, %rd82;
	ld.global.u32 	%r255, [%rd83+4];
	add.s32 	%r130, %r345, 1;
	mul.wide.s32 	%rd84, %r345, 4;
	add.s64 	%rd85, %rd1, %rd84;
	st.global.u32 	[%rd85], %r255;
	mov.u32 	%r345, %r130;
$L__BB2_96:
	add.s32 	%r399, %r399, 2;
$L__BB2_97:
	setp.eq.s32 	%p38, %r88, 0;
	@%p38 bra 	$L__BB2_61;
	setp.eq.s32 	%p39, %r399, %r171;
	@%p39 bra 	$L__BB2_61;
	add.s32 	%r256, %r399, %r91;
	mul.wide.u32 	%rd86, %r256, 4;
	add.s64 	%rd87, %rd2, %rd86;
	ld.global.u32 	%r257, [%rd87];
	add.s32 	%r136, %r345, 1;
	mul.wide.s32 	%rd88, %r345, 4;
	add.s64 	%rd89, %rd1, %rd88;
	st.global.u32 	[%rd89], %r257;
	mov.u32 	%r345, %r136;
	bra.uni 	$L__BB2_61;
$L__BB2_100:
	setp.lt.u32 	%p18, %r170, 8;
	mov.b32 	%r399, 0;
	@%p18 bra 	$L__BB2_79;
	mov.b32 	%r380, 0;
	cvt.u64.u32 	%rd43, %r91;
	bra.uni 	$L__BB2_62;
$L__BB2_102:
	setp.lt.s32 	%p4, %r167, 1;
	@%p4 bra 	$L__BB2_106;
	and.b32  	%r137, %r167, 15;
	add.s32 	%r138, %r137, -1;
	and.b32  	%r139, %r167, 7;
	add.s32 	%r140, %r139, -1;
	and.b32  	%r141, %r167, 2147483632;
	and.b32  	%r142, %r167, 3;
	mov.b32 	%r406, 0;
$L__BB2_104:
	mad.lo.s32 	%r178, %r406, %r170, %r171;
	mul.wide.s32 	%rd21, %r178, 4;
	add.s64 	%rd22, %rd2, %rd21;
	ld.global.u32 	%r179, [%rd22];
	setp.eq.s32 	%p5, %r3, %r179;
	@%p5 bra 	$L__BB2_107;
$L__BB2_105:
	add.s32 	%r406, %r406, 1;
	setp.eq.s32 	%p15, %r406, %r169;
	@%p15 bra 	$L__BB2_106;
	bra.uni 	$L__BB2_104;
$L__BB2_106:
	ret;
$L__BB2_107:
	setp.lt.u32 	%p6, %r167, 16;
	mov.b32 	%r415, 0;
	@%p6 bra 	$L__BB2_110;
	mov.b32 	%r408, 0;
$L__BB2_109:
	.pragma "nounroll";
	add.s32 	%r183, %r408, %r2;
	mul.wide.s32 	%rd23, %r183, 4;
	add.s64 	%rd24, %rd3, %rd23;
	ld.global.u32 	%r184, [%rd24];
	mul.wide.s32 	%rd25, %r345, 4;
	add.s64 	%rd26, %rd1, %rd25;
	st.global.u32 	[%rd26], %r184;
	ld.global.u32 	%r185, [%rd24+4];
	st.global.u32 	[%rd26+4], %r185;
	ld.global.u32 	%r186, [%rd24+8];
	st.global.u32 	[%rd26+8], %r186;
	ld.global.u32 	%r187, [%rd24+12];
	st.global.u32 	[%rd26+12], %r187;
	ld.global.u32 	%r188, [%rd24+16];
	st.global.u32 	[%rd26+16], %r188;
	ld.global.u32 	%r189, [%rd24+20];
	st.global.u32 	[%rd26+20], %r189;
	ld.global.u32 	%r190, [%rd24+24];
	st.global.u32 	[%rd26+24], %r190;
	ld.global.u32 	%r191, [%rd24+28];
	st.global.u32 	[%rd26+28], %r191;
	ld.global.u32 	%r192, [%rd24+32];
	st.global.u32 	[%rd26+32], %r192;
	ld.global.u32 	%r193, [%rd24+36];
	st.global.u32 	[%rd26+36], %r193;
	ld.global.u32 	%r194, [%rd24+40];
	st.global.u32 	[%rd26+40], %r194;
	ld.global.u32 	%r195, [%rd24+44];
	st.global.u32 	[%rd26+44], %r195;
	ld.global.u32 	%r196, [%rd24+48];
	st.global.u32 	[%rd26+48], %r196;
	ld.global.u32 	%r197, [%rd24+52];
	st.global.u32 	[%rd26+52], %r197;
	ld.global.u32 	%r198, [%rd24+56];
	st.global.u32 	[%rd26+56], %r198;
	ld.global.u32 	%r199, [%rd24+60];
	add.s32 	%r345, %r345, 16;
	st.global.u32 	[%rd26+60], %r199;
	add.s32 	%r408, %r408, 16;
	setp.eq.s32 	%p7, %r408, %r141;
	mov.u32 	%r415, %r141;
	@%p7 bra 	$L__BB2_110;
	bra.uni 	$L__BB2_109;
$L__BB2_110:
	setp.eq.s32 	%p8, %r137, 0;
	@%p8 bra 	$L__BB2_105;
	setp.lt.u32 	%p9, %r138, 7;
	@%p9 bra 	$L__BB2_113;
	add.s32 	%r201, %r415, %r2;
	mul.wide.s32 	%rd27, %r201, 4;
	add.s64 	%rd28, %rd3, %rd27;
	ld.global.u32 	%r202, [%rd28];
	mul.wide.s32 	%rd29, %r345, 4;
	add.s64 	%rd30, %rd1, %rd29;
	st.global.u32 	[%rd30], %r202;
	ld.global.u32 	%r203, [%rd28+4];
	st.global.u32 	[%rd30+4], %r203;
	ld.global.u32 	%r204, [%rd28+8];
	st.global.u32 	[%rd30+8], %r204;
	ld.global.u32 	%r205, [%rd28+12];
	st.global.u32 	[%rd30+12], %r205;
	ld.global.u32 	%r206, [%rd28+16];
	st.global.u32 	[%rd30+16], %r206;
	ld.global.u32 	%r207, [%rd28+20];
	st.global.u32 	[%rd30+20], %r207;
	ld.global.u32 	%r208, [%rd28+24];
	st.global.u32 	[%rd30+24], %r208;
	ld.global.u32 	%r209, [%rd28+28];
	st.global.u32 	[%rd30+28], %r209;
	add.s32 	%r345, %r345, 8;
	add.s32 	%r415, %r415, 8;
$L__BB2_113:
	setp.eq.s32 	%p10, %r139, 0;
	@%p10 bra 	$L__BB2_105;
	setp.lt.u32 	%p11, %r140, 3;
	mov.u32 	%r419, %r345;
	@%p11 bra 	$L__BB2_116;
	add.s32 	%r211, %r415, %r2;
	mul.wide.s32 	%rd31, %r211, 4;
	add.s64 	%rd32, %rd3, %rd31;
	ld.global.u32 	%r212, [%rd32];
	mul.wide.s32 	%rd33, %r345, 4;
	add.s64 	%rd34, %rd1, %rd33;
	st.global.u32 	[%rd34], %r212;
	ld.global.u32 	%r213, [%rd32+4];
	st.global.u32 	[%rd34+4], %r213;
	ld.global.u32 	%r214, [%rd32+8];
	st.global.u32 	[%rd34+8], %r214;
	ld.global.u32 	%r215, [%rd32+12];
	st.global.u32 	[%rd34+12], %r215;
	add.s32 	%r345, %r345, 4;
	add.s32 	%r415, %r415, 4;
	mov.u32 	%r419, %r345;
$L__BB2_116:
	setp.eq.s32 	%p12, %r142, 0;
	@%p12 bra 	$L__BB2_105;
	setp.eq.s32 	%p13, %r142, 1;
	add.s32 	%r216, %r415, %r2;
	mul.wide.s32 	%rd35, %r216, 4;
	add.s64 	%rd11, %rd3, %rd35;
	ld.global.u32 	%r217, [%rd11];
	add.s32 	%r345, %r419, 1;
	mul.wide.s32 	%rd36, %r419, 4;
	add.s64 	%rd12, %rd1, %rd36;
	st.global.u32 	[%rd12], %r217;
	@%p13 bra 	$L__BB2_105;
	setp.eq.s32 	%p14, %r142, 2;
	ld.global.u32 	%r218, [%rd11+4];
	add.s32 	%r345, %r419, 2;
	st.global.u32 	[%rd12+4], %r218;
	@%p14 bra 	$L__BB2_105;
	ld.global.u32 	%r219, [%rd11+8];
	add.s32 	%r345, %r419, 3;
	st.global.u32 	[%rd12+8], %r219;
	bra.uni 	$L__BB2_105;

}
	// .globl	_Z23gpu_get_total_join_sizePiiS_iiiS_iii
.visible .entry _Z23gpu_get_total_join_sizePiiS_iiiS_iii(
	.param .u64 .ptr .align 1 _Z23gpu_get_total_join_sizePiiS_iiiS_iii_param_0,
	.param .u32 _Z23gpu_get_total_join_sizePiiS_iiiS_iii_param_1,
	.param .u64 .ptr .align 1 _Z23gpu_get_total_join_sizePiiS_iiiS_iii_param_2,
	.param .u32 _Z23gpu_get_total_join_sizePiiS_iiiS_iii_param_3,
	.param .u32 _Z23gpu_get_total_join_sizePiiS_iiiS_iii_param_4,
	.param .u32 _Z23gpu_get_total_join_sizePiiS_iiiS_iii_param_5,
	.param .u64 .ptr .align 1 _Z23gpu_get_total_join_sizePiiS_iiiS_iii_param_6,
	.param .u32 _Z23gpu_get_total_join_sizePiiS_iiiS_iii_param_7,
	.param .u32 _Z23gpu_get_total_join_sizePiiS_iiiS_iii_param_8,
	.param .u32 _Z23gpu_get_total_join_sizePiiS_iiiS_iii_param_9
)
{
	.reg .pred 	%p<5>;
	.reg .b32 	%r<21>;
	.reg .b64 	%rd<11>;

	ld.param.u64 	%rd1, [_Z23gpu_get_total_join_sizePiiS_iiiS_iii_param_0];
	ld.param.u32 	%r3, [_Z23gpu_get_total_join_sizePiiS_iiiS_iii_param_1];
	ld.param.u64 	%rd2, [_Z23gpu_get_total_join_sizePiiS_iiiS_iii_param_2];
	ld.param.u32 	%r8, [_Z23gpu_get_total_join_sizePiiS_iiiS_iii_param_3];
	ld.param.u32 	%r4, [_Z23gpu_get_total_join_sizePiiS_iiiS_iii_param_4];
	ld.param.u32 	%r5, [_Z23gpu_get_total_join_sizePiiS_iiiS_iii_param_5];
	ld.param.u64 	%rd3, [_Z23gpu_get_total_join_sizePiiS_iiiS_iii_param_6];
	ld.param.u32 	%r9, [_Z23gpu_get_total_join_sizePiiS_iiiS_iii_param_7];
	ld.param.u32 	%r6, [_Z23gpu_get_total_join_sizePiiS_iiiS_iii_param_8];
	ld.param.u32 	%r7, [_Z23gpu_get_total_join_sizePiiS_iiiS_iii_param_9];
	mov.u32 	%r10, %ctaid.y;
	mov.u32 	%r11, %ntid.y;
	mov.u32 	%r12, %tid.y;
	mad.lo.s32 	%r1, %r10, %r11, %r12;
	mov.u32 	%r13, %ctaid.x;
	mov.u32 	%r14, %ntid.x;
	mov.u32 	%r15, %tid.x;
	mad.lo.s32 	%r2, %r13, %r14, %r15;
	setp.ge.s32 	%p1, %r1, %r8;
	setp.ge.s32 	%p2, %r2, %r9;
	or.pred  	%p3, %p1, %p2;
	@%p3 bra 	$L__BB3_3;
	cvta.to.global.u64 	%rd4, %rd2;
	cvta.to.global.u64 	%rd5, %rd3;
	mad.lo.s32 	%r16, %r4, %r1, %r5;
	mul.wide.s32 	%rd6, %r16, 4;
	add.s64 	%rd7, %rd4, %rd6;
	ld.global.u32 	%r17, [%rd7];
	mad.lo.s32 	%r18, %r6, %r2, %r7;
	mul.wide.s32 	%rd8, %r18, 4;
	add.s64 	%rd9, %rd5, %rd8;
	ld.global.u32 	%r19, [%rd9];
	setp.ne.s32 	%p4, %r17, %r19;
	@%p4 bra 	$L__BB3_3;
	cvta.to.global.u64 	%rd10, %rd1;
	atom.global.add.u32 	%r20, [%rd10], %r3;
$L__BB3_3:
	ret;

}
	// .globl	_Z32gpu_get_join_data_dynamic_atomicPiS_iS_iiiS_iii
.visible .entry _Z32gpu_get_join_data_dynamic_atomicPiS_iS_iiiS_iii(
	.param .u64 .ptr .align 1 _Z32gpu_get_join_data_dynamic_atomicPiS_iS_iiiS_iii_param_0,
	.param .u64 .ptr .align 1 _Z32gpu_get_join_data_dynamic_atomicPiS_iS_iiiS_iii_param_1,
	.param .u32 _Z32gpu_get_join_data_dynamic_atomicPiS_iS_iiiS_iii_param_2,
	.param .u64 .ptr .align 1 _Z32gpu_get_join_data_dynamic_atomicPiS_iS_iiiS_iii_param_3,
	.param .u32 _Z32gpu_get_join_data_dynamic_atomicPiS_iS_iiiS_iii_param_4,
	.param .u32 _Z32gpu_get_join_data_dynamic_atomicPiS_iS_iiiS_iii_param_5,
	.param .u32 _Z32gpu_get_join_data_dynamic_atomicPiS_iS_iiiS_iii_param_6,
	.param .u64 .ptr .align 1 _Z32gpu_get_join_data_dynamic_atomicPiS_iS_iiiS_iii_param_7,
	.param .u32 _Z32gpu_get_join_data_dynamic_atomicPiS_iS_iiiS_iii_param_8,
	.param .u32 _Z32gpu_get_join_data_dynamic_atomicPiS_iS_iiiS_iii_param_9,
	.param .u32 _Z32gpu_get_join_data_dynamic_atomicPiS_iS_iiiS_iii_param_10
)
{
	.reg .pred 	%p<39>;
	.reg .b32 	%r<204>;
	.reg .b64 	%rd<101>;

	ld.param.u64 	%rd16, [_Z32gpu_get_join_data_dynamic_atomicPiS_iS_iiiS_iii_param_0];
	ld.param.u64 	%rd15, [_Z32gpu_get_join_data_dynamic_atomicPiS_iS_iiiS_iii_param_1];
	ld.param.u32 	%r81, [_Z32gpu_get_join_data_dynamic_atomicPiS_iS_iiiS_iii_param_2];
	ld.param.u64 	%rd17, [_Z32gpu_get_join_data_dynamic_atomicPiS_iS_iiiS_iii_param_3];
	ld.param.u32 	%r86, [_Z32gpu_get_join_data_dynamic_atomicPiS_iS_iiiS_iii_param_4];
	ld.param.u32 	%r82, [_Z32gpu_get_join_data_dynamic_atomicPiS_iS_iiiS_iii_param_5];
	ld.param.u32 	%r83, [_Z32gpu_get_join_data_dynamic_atomicPiS_iS_iiiS_iii_param_6];
	ld.param.u64 	%rd18, [_Z32gpu_get_join_data_dynamic_atomicPiS_iS_iiiS_iii_param_7];
	ld.param.u32 	%r87, [_Z32gpu_get_join_data_dynamic_atomicPiS_iS_iiiS_iii_param_8];
	ld.param.u32 	%r84, [_Z32gpu_get_join_data_dynamic_atomicPiS_iS_iiiS_iii_param_9];
	ld.param.u32 	%r85, [_Z32gpu_get_join_data_dynamic_atomicPiS_iS_iiiS_iii_param_10];
	cvta.to.global.u64 	%rd1, %rd16;
	cvta.to.global.u64 	%rd2, %rd18;
	cvta.to.global.u64 	%rd3, %rd17;
	mov.u32 	%r88, %ctaid.y;
	mov.u32 	%r89, %ntid.y;
	mov.u32 	%r90, %tid.y;
	mad.lo.s32 	%r1, %r88, %r89, %r90;
	mov.u32 	%r91, %ctaid.x;
	mov.u32 	%r92, %ntid.x;
	mov.u32 	%r93, %tid.x;
	mad.lo.s32 	%r2, %r91, %r92, %r93;
	setp.ge.s32 	%p1, %r1, %r86;
	setp.ge.s32 	%p2, %r2, %r87;
	or.pred  	%p3, %p1, %p2;
	@%p3 bra 	$L__BB4_55;
	mul.lo.s32 	%r3, %r82, %r1;
	add.s32 	%r94, %r3, %r83;
	mul.wide.s32 	%rd19, %r94, 4;
	add.s64 	%rd20, %rd3, %rd19;
	ld.global.u32 	%r95, [%rd20];
	mul.lo.s32 	%r4, %r84, %r2;
	add.s32 	%r96, %r4, %r85;
	mul.wide.s32 	%rd21, %r96, 4;
	add.s64 	%rd22, %rd2, %rd21;
	ld.global.u32 	%r97, [%rd22];
	setp.ne.s32 	%p4, %r95, %r97;
	@%p4 bra 	$L__BB4_55;
	cvta.to.global.u64 	%rd23, %rd15;
	atom.global.add.u32 	%r184, [%rd23], %r81;
	setp.lt.s32 	%p5, %r82, 1;
	@%p5 bra 	$L__BB4_15;
	and.b32  	%r6, %r82, 15;
	setp.lt.u32 	%p6, %r82, 16;
	mov.b32 	%r167, 0;
	@%p6 bra 	$L__BB4_6;
	and.b32  	%r167, %r82, 2147483632;
	neg.s32 	%r178, %r167;
	add.s64 	%rd4, %rd1, 32;
	mul.wide.u32 	%rd24, %r3, 4;
	add.s64 	%rd25, %rd24, %rd3;
	add.s64 	%rd99, %rd25, 32;
$L__BB4_5:
	.pragma "nounroll";
	mul.wide.s32 	%rd26, %r184, 4;
	add.s64 	%rd27, %rd4, %rd26;
	ld.global.u32 	%r100, [%rd99+-32];
	st.global.u32 	[%rd27+-32], %r100;
	ld.global.u32 	%r101, [%rd99+-28];
	st.global.u32 	[%rd27+-28], %r101;
	ld.global.u32 	%r102, [%rd99+-24];
	st.global.u32 	[%rd27+-24], %r102;
	ld.global.u32 	%r103, [%rd99+-20];
	st.global.u32 	[%rd27+-20], %r103;
	ld.global.u32 	%r104, [%rd99+-16];
	st.global.u32 	[%rd27+-16], %r104;
	ld.global.u32 	%r105, [%rd99+-12];
	st.global.u32 	[%rd27+-12], %r105;
	ld.global.u32 	%r106, [%rd99+-8];
	st.global.u32 	[%rd27+-8], %r106;
	ld.global.u32 	%r107, [%rd99+-4];
	st.global.u32 	[%rd27+-4], %r107;
	ld.global.u32 	%r108, [%rd99];
	st.global.u32 	[%rd27], %r108;
	ld.global.u32 	%r109, [%rd99+4];
	st.global.u32 	[%rd27+4], %r109;
	ld.global.u32 	%r110, [%rd99+8];
	st.global.u32 	[%rd27+8], %r110;
	ld.global.u32 	%r111, [%rd99+12];
	st.global.u32 	[%rd27+12], %r111;
	ld.global.u32 	%r112, [%rd99+16];
	st.global.u32 	[%rd27+16], %r112;
	ld.global.u32 	%r113, [%rd99+20];
	st.global.u32 	[%rd27+20], %r113;
	ld.global.u32 	%r114, [%rd99+24];
	st.global.u32 	[%rd27+24], %r114;
	ld.global.u32 	%r115, [%rd99+28];
	add.s32 	%r184, %r184, 16;
	st.global.u32 	[%rd27+28], %r115;
	add.s32 	%r178, %r178, 16;
	add.s64 	%rd99, %rd99, 64;
	setp.eq.s32 	%p7, %r178, 0;
	@%p7 bra 	$L__BB4_6;
	bra.uni 	$L__BB4_5;
$L__BB4_6:
	setp.eq.s32 	%p8, %r6, 0;
	@%p8 bra 	$L__BB4_15;
	and.b32  	%r12, %r82, 7;
	setp.lt.u32 	%p9, %r6, 8;
	@%p9 bra 	$L__BB4_9;
	add.s32 	%r117, %r167, %r3;
	mul.wide.u32 	%rd28, %r117, 4;
	add.s64 	%rd29, %rd3, %rd28;
	ld.global.u32 	%r118, [%rd29];
	mul.wide.s32 	%rd30, %r184, 4;
	add.s64 	%rd31, %rd1, %rd30;
	st.global.u32 	[%rd31], %r118;
	cvt.u64.u32 	%rd32, %r3;
	cvt.u64.u32 	%rd33, %r167;
	add.s64 	%rd34, %rd33, %rd32;
	shl.b64 	%rd35, %rd34, 2;
	add.s64 	%rd36, %rd3, %rd35;
	ld.global.u32 	%r119, [%rd36+4];
	st.global.u32 	[%rd31+4], %r119;
	ld.global.u32 	%r120, [%rd36+8];
	st.global.u32 	[%rd31+8], %r120;
	ld.global.u32 	%r121, [%rd36+12];
	st.global.u32 	[%rd31+12], %r121;
	ld.global.u32 	%r122, [%rd36+16];
	st.global.u32 	[%rd31+16], %r122;
	ld.global.u32 	%r123, [%rd36+20];
	st.global.u32 	[%rd31+20], %r123;
	ld.global.u32 	%r124, [%rd36+24];
	st.global.u32 	[%rd31+24], %r124;
	ld.global.u32 	%r125, [%rd36+28];
	st.global.u32 	[%rd31+28], %r125;
	add.s32 	%r184, %r184, 8;
	add.s32 	%r167, %r167, 8;
$L__BB4_9:
	setp.eq.s32 	%p10, %r12, 0;
	@%p10 bra 	$L__BB4_15;
	and.b32  	%r18, %r82, 3;
	setp.lt.u32 	%p11, %r12, 4;
	@%p11 bra 	$L__BB4_12;
	add.s32 	%r127, %r167, %r3;
	mul.wide.u32 	%rd37, %r127, 4;
	add.s64 	%rd38, %rd3, %rd37;
	ld.global.u32 	%r128, [%rd38];
	mul.wide.s32 	%rd39, %r184, 4;
	add.s64 	%rd40, %rd1, %rd39;
	st.global.u32 	[%rd40], %r128;
	cvt.u64.u32 	%rd41, %r3;
	cvt.u64.u32 	%rd42, %r167;
	add.s64 	%rd43, %rd42, %rd41;
	shl.b64 	%rd44, %rd43, 2;
	add.s64 	%rd45, %rd3, %rd44;
	ld.global.u32 	%r129, [%rd45+4];
	st.global.u32 	[%rd40+4], %r129;
	ld.global.u32 	%r130, [%rd45+8];
	st.global.u32 	[%rd40+8], %r130;
	ld.global.u32 	%r131, [%rd45+12];
	st.global.u32 	[%rd40+12], %r131;
	add.s32 	%r184, %r184, 4;
	add.s32 	%r167, %r167, 4;
$L__BB4_12:
	setp.eq.s32 	%p12, %r18, 0;
	@%p12 bra 	$L__BB4_15;
	add.s32 	%r132, %r167, %r3;
	mul.wide.u32 	%rd46, %r132, 4;
	add.s64 	%rd98, %rd3, %rd46;
	neg.s32 	%r175, %r18;
$L__BB4_14:
	.pragma "nounroll";
	mul.wide.s32 	%rd47, %r184, 4;
	add.s64 	%rd48, %rd1, %rd47;
	ld.global.u32 	%r133, [%rd98];
	add.s32 	%r184, %r184, 1;
	st.global.u32 	[%rd48], %r133;
	add.s64 	%rd98, %rd98, 4;
	add.s32 	%r175, %r175, 1;
	setp.ne.s32 	%p13, %r175, 0;
	@%p13 bra 	$L__BB4_14;
$L__BB4_15:
	setp.lt.s32 	%p14, %r84, 1;
	@%p14 bra 	$L__BB4_55;
	and.b32  	%r30, %r84, 7;
	setp.lt.u32 	%p15, %r84, 8;
	mov.b32 	%r192, 0;
	@%p15 bra 	$L__BB4_35;
	and.b32  	%r192, %r84, 2147483640;
	neg.s32 	%r180, %r85;
	mul.wide.s32 	%rd49, %r4, 4;
	add.s64 	%rd50, %rd49, %rd2;
	add.s64 	%rd100, %rd50, 16;
	mov.b32 	%r182, 0;
	mov.u32 	%r181, %r4;
$L__BB4_18:
	.pragma "nounroll";
	setp.eq.s32 	%p16, %r180, 0;
	@%p16 bra 	$L__BB4_20;
	mul.wide.s32 	%rd51, %r181, 4;
	add.s64 	%rd52, %rd2, %rd51;
	ld.global.u32 	%r136, [%rd52];
	add.s32 	%r41, %r184, 1;
	mul.wide.s32 	%rd53, %r184, 4;
	add.s64 	%rd54, %rd1, %rd53;
	st.global.u32 	[%rd54], %r136;
	mov.u32 	%r184, %r41;
$L__BB4_20:
	add.s32 	%r137, %r182, 1;
	setp.eq.s32 	%p17, %r137, %r85;
	@%p17 bra 	$L__BB4_22;
	ld.global.u32 	%r138, [%rd100+-12];
	add.s32 	%r43, %r184, 1;
	mul.wide.s32 	%rd55, %r184, 4;
	add.s64 	%rd56, %rd1, %rd55;
	st.global.u32 	[%rd56], %r138;
	mov.u32 	%r184, %r43;
$L__BB4_22:
	add.s32 	%r139, %r182, 2;
	setp.eq.s32 	%p18, %r139, %r85;
	@%p18 bra 	$L__BB4_24;
	ld.global.u32 	%r140, [%rd100+-8];
	add.s32 	%r45, %r184, 1;
	mul.wide.s32 	%rd57, %r184, 4;
	add.s64 	%rd58, %rd1, %rd57;
	st.global.u32 	[%rd58], %r140;
	mov.u32 	%r184, %r45;
$L__BB4_24:
	add.s32 	%r141, %r182, 3;
	setp.eq.s32 	%p19, %r141, %r85;
	@%p19 bra 	$L__BB4_26;
	ld.global.u32 	%r142, [%rd100+-4];
	add.s32 	%r47, %r184, 1;
	mul.wide.s32 	%rd59, %r184, 4;
	add.s64 	%rd60, %rd1, %rd59;
	st.global.u32 	[%rd60], %r142;
	mov.u32 	%r184, %r47;
$L__BB4_26:
	add.s32 	%r143, %r182, 4;
	setp.eq.s32 	%p20, %r143, %r85;
	@%p20 bra 	$L__BB4_28;
	ld.global.u32 	%r144, [%rd100];
	add.s32 	%r49, %r184, 1;
	mul.wide.s32 	%rd61, %r184, 4;
	add.s64 	%rd62, %rd1, %rd61;
	st.global.u32 	[%rd62], %r144;
	mov.u32 	%r184, %r49;
$L__BB4_28:
	add.s32 	%r145, %r182, 5;
	setp.eq.s32 	%p21, %r145, %r85;
	@%p21 bra 	$L__BB4_30;
	ld.global.u32 	%r146, [%rd100+4];
	add.s32 	%r51, %r184, 1;
	mul.wide.s32 	%rd63, %r184, 4;
	add.s64 	%rd64, %rd1, %rd63;
	st.global.u32 	[%rd64], %r146;
	mov.u32 	%r184, %r51;
$L__BB4_30:
	add.s32 	%r147, %r182, 6;
	setp.eq.s32 	%p22, %r147, %r85;
	@%p22 bra 	$L__BB4_32;
	ld.global.u32 	%r148, [%rd100+8];
	add.s32 	%r53, %r184, 1;
	mul.wide.s32 	%rd65, %r184, 4;
	add.s64 	%rd66, %rd1, %rd65;
	st.global.u32 	[%rd66], %r148;
	mov.u32 	%r184, %r53;
$L__BB4_32:
	add.s32 	%r149, %r182, 7;
	setp.eq.s32 	%p23, %r149, %r85;
	@%p23 bra 	$L__BB4_34;
	ld.global.u32 	%r150, [%rd100+12];
	add.s32 	%r55, %r184, 1;
	mul.wide.s32 	%rd67, %r184, 4;
	add.s64 	%rd68, %rd1, %rd67;
	st.global.u32 	[%rd68], %r150;
	mov.u32 	%r184, %r55;
$L__BB4_34:
	add.s32 	%r182, %r182, 8;
	add.s32 	%r181, %r181, 8;
	add.s32 	%r180, %r180, 8;
	add.s64 	%rd100, %rd100, 32;
	setp.ne.s32 	%p24, %r182, %r192;
	@%p24 bra 	$L__BB4_18;
$L__BB4_35:
	setp.eq.s32 	%p25, %r30, 0;
	@%p25 bra 	$L__BB4_55;
	and.b32  	%r62, %r84, 3;
	setp.lt.u32 	%p26, %r30, 4;
	@%p26 bra 	$L__BB4_46;
	setp.eq.s32 	%p27, %r192, %r85;
	@%p27 bra 	$L__BB4_39;
	add.s32 	%r151, %r192, %r4;
	mul.wide.s32 	%rd69, %r151, 4;
	add.s64 	%rd70, %rd2, %rd69;
	ld.global.u32 	%r152, [%rd70];
	add.s32 	%r63, %r184, 1;
	mul.wide.s32 	%rd71, %r184, 4;
	add.s64 	%rd72, %rd1, %rd71;
	st.global.u32 	[%rd72], %r152;
	mov.u32 	%r184, %r63;
$L__BB4_39:
	add.s32 	%r153, %r192, 1;
	setp.eq.s32 	%p28, %r153, %r85;
	cvt.s64.s32 	%rd73, %r4;
	cvt.u64.u32 	%rd74, %r192;
	add.s64 	%rd75, %rd74, %rd73;
	shl.b64 	%rd76, %rd75, 2;
	add.s64 	%rd14, %rd2, %rd76;
	@%p28 bra 	$L__BB4_41;
	ld.global.u32 	%r154, [%rd14+4];
	add.s32 	%r65, %r184, 1;
	mul.wide.s32 	%rd77, %r184, 4;
	add.s64 	%rd78, %rd1, %rd77;
	st.global.u32 	[%rd78], %r154;
	mov.u32 	%r184, %r65;
$L__BB4_41:
	add.s32 	%r155, %r192, 2;
	setp.eq.s32 	%p29, %r155, %r85;
	@%p29 bra 	$L__BB4_43;
	ld.global.u32 	%r156, [%rd14+8];
	add.s32 	%r67, %r184, 1;
	mul.wide.s32 	%rd79, %r184, 4;
	add.s64 	%rd80, %rd1, %rd79;
	st.global.u32 	[%rd80], %r156;
	mov.u32 	%r184, %r67;
$L__BB4_43:
	add.s32 	%r157, %r192, 3;
	setp.eq.s32 	%p30, %r157, %r85;
	@%p30 bra 	$L__BB4_45;
	ld.global.u32 	%r158, [%rd14+12];
	add.s32 	%r69, %r184, 1;
	mul.wide.s32 	%rd81, %r184, 4;
	add.s64 	%rd82, %rd1, %rd81;
	st.global.u32 	[%rd82], %r158;
	mov.u32 	%r184, %r69;
$L__BB4_45:
	add.s32 	%r192, %r192, 4;
$L__BB4_46:
	setp.eq.s32 	%p31, %r62, 0;
	@%p31 bra 	$L__BB4_55;
	setp.eq.s32 	%p32, %r62, 1;
	@%p32 bra 	$L__BB4_53;
	setp.eq.s32 	%p33, %r192, %r85;
	@%p33 bra 	$L__BB4_50;
	add.s32 	%r159, %r192, %r4;
	mul.wide.s32 	%rd83, %r159, 4;
	add.s64 	%rd84, %rd2, %rd83;
	ld.global.u32 	%r160, [%rd84];
	add.s32 	%r74, %r184, 1;
	mul.wide.s32 	%rd85, %r184, 4;
	add.s64 	%rd86, %rd1, %rd85;
	st.global.u32 	[%rd86], %r160;
	mov.u32 	%r184, %r74;
$L__BB4_50:
	add.s32 	%r161, %r192, 1;
	setp.eq.s32 	%p34, %r161, %r85;
	@%p34 bra 	$L__BB4_52;
	cvt.s64.s32 	%rd87, %r4;
	cvt.s64.s32 	%rd88, %r192;
	add.s64 	%rd89, %rd88, %rd87;
	shl.b64 	%rd90, %rd89, 2;
	add.s64 	%rd91, %rd2, %rd90;
	ld.global.u32 	%r162, [%rd91+4];
	add.s32 	%r76, %r184, 1;
	mul.wide.s32 	%rd92, %r184, 4;
	add.s64 	%rd93, %rd1, %rd92;
	st.global.u32 	[%rd93], %r162;
	mov.u32 	%r184, %r76;
$L__BB4_52:
	add.s32 	%r192, %r192, 2;
$L__BB4_53:
	and.b32  	%r163, %r84, 1;
	setp.eq.b32 	%p35, %r163, 1;
	not.pred 	%p36, %p35;
	setp.eq.s32 	%p37, %r192, %r85;
	or.pred  	%p38, %p36, %p37;
	@%p38 bra 	$L__BB4_55;
	add.s32 	%r164, %r192, %r4;
	mul.wide.s32 	%rd94, %r164, 4;
	add.s64 	%rd95, %rd2, %rd94;
	ld.global.u32 	%r165, [%rd95];
	mul.wide.s32 	%rd96, %r184, 4;
	add.s64 	%rd97, %rd1, %rd96;
	st.global.u32 	[%rd97], %r165;
$L__BB4_55:
	ret;

}


// ===== COMPILED SASS (sm_100) =====

	.target	sm_100

	.elftype	@"ET_EXEC"


//--------------------- .note.nv.tkinfo           --------------------------
	.section	.note.nv.tkinfo,"",@"SHT_NOTE"
	.sectionflags	@"SHF_NOTE_NV_TKINFO"
	.tkinfo
        /*0018*/ 	.word	0x00000002
        /*0030*/ 	.string	""
        /*0030*/ 	.string	"ptxas"
        /*0030*/ 	.string	"Cuda compilation tools, release 13.0, V13.0.88"
        /*0030*/ 	.string	"Build cuda_13.0.r13.0/compiler.36424714_0"
        /*0030*/ 	.string	"-arch sm_100 -m 64 "



//--------------------- .note.nv.cuinfo           --------------------------
	.section	.note.nv.cuinfo,"",@"SHT_NOTE"
	.sectionflags	@"SHF_NOTE_NV_CUINFO"
        /*0018*/ 	.short	0x0002
        /*001a*/ 	.short	0x0064
        /*001c*/ 	.short	0x0082
	.zero		2


//--------------------- .nv.info                  --------------------------
	.section	.nv.info,"",@"SHT_CUDA_INFO"
	.align	4


	//----- nvinfo : EIATTR_REGCOUNT
	.align		4
        /*0000*/ 	.byte	0x04, 0x2f
        /*0002*/ 	.short	(.L_1 - .L_0)
	.align		4
.L_0:
        /*0004*/ 	.word	index@(_Z17gpu_get_join_dataPiiS_iiiS_iii)
        /*0008*/ 	.word	0x0000001e


	//----- nvinfo : EIATTR_FRAME_SIZE
	.align		4
.L_1:
        /*000c*/ 	.byte	0x04, 0x11
        /*000e*/ 	.short	(.L_3 - .L_2)
	.align		4
.L_2:
        /*0010*/ 	.word	index@(_Z17gpu_get_join_dataPiiS_iiiS_iii)
        /*0014*/ 	.word	0x00000000


	//----- nvinfo : EIATTR_REGCOUNT
	.align		4
.L_3:
        /*0018*/ 	.byte	0x04, 0x2f
        /*001a*/ 	.short	(.L_5 - .L_4)
	.align		4
.L_4:
        /*001c*/ 	.word	index@(_Z28gpu_get_join_size_per_threadPiS_iiiS_iii)
        /*0020*/ 	.word	0x00000020


	//----- nvinfo : EIATTR_FRAME_SIZE
	.align		4
.L_5:
        /*0024*/ 	.byte	0x04, 0x11
        /*0026*/ 	.short	(.L_7 - .L_6)
	.align		4
.L_6:
        /*0028*/ 	.word	index@(_Z28gpu_get_join_size_per_threadPiS_iiiS_iii)
        /*002c*/ 	.word	0x00000000


	//----- nvinfo : EIATTR_REGCOUNT
	.align		4
.L_7:
        /*0030*/ 	.byte	0x04, 0x2f
        /*0032*/ 	.short	(.L_9 - .L_8)
	.align		4
.L_8:
        /*0034*/ 	.word	index@(_Z25gpu_get_join_data_dynamicPiS_S_iiiS_iii)
        /*0038*/ 	.word	0x0000001e


	//----- nvinfo : EIATTR_FRAME_SIZE
	.align		4
.L_9:
        /*003c*/ 	.byte	0x04, 0x11
        /*003e*/ 	.short	(.L_11 - .L_10)
	.align		4
.L_10:
        /*0040*/ 	.word	index@(_Z25gpu_get_join_data_dynamicPiS_S_iiiS_iii)
        /*0044*/ 	.word	0x00000000


	//----- nvinfo : EIATTR_REGCOUNT
	.align		4
.L_11:
        /*0048*/ 	.byte	0x04, 0x2f
        /*004a*/ 	.short	(.L_13 - .L_12)
	.align		4
.L_12:
        /*004c*/ 	.word	index@(_Z23gpu_get_total_join_sizePiiS_iiiS_iii)
        /*0050*/ 	.word	0x0000000c


	//----- nvinfo : EIATTR_FRAME_SIZE
	.align		4
.L_13:
        /*0054*/ 	.byte	0x04, 0x11
        /*0056*/ 	.short	(.L_15 - .L_14)
	.align		4
.L_14:
        /*0058*/ 	.word	index@(_Z23gpu_get_total_join_sizePiiS_iiiS_iii)
        /*005c*/ 	.word	0x00000000


	//----- nvinfo : EIATTR_REGCOUNT
	.align		4
.L_15:
        /*0060*/ 	.byte	0x04, 0x2f
        /*0062*/ 	.short	(.L_17 - .L_16)
	.align		4
.L_16:
        /*0064*/ 	.word	index@(_Z32gpu_get_join_data_dynamic_atomicPiS_iS_iiiS_iii)
        /*0068*/ 	.word	0x0000001c


	//----- nvinfo : EIATTR_FRAME_SIZE
	.align		4
.L_17:
        /*006c*/ 	.byte	0x04, 0x11
        /*006e*/ 	.short	(.L_19 - .L_18)
	.align		4
.L_18:
        /*0070*/ 	.word	index@(_Z32gpu_get_join_data_dynamic_atomicPiS_iS_iiiS_iii)
        /*0074*/ 	.word	0x00000000


	//----- nvinfo : EIATTR_MIN_STACK_SIZE
	.align		4
.L_19:
        /*0078*/ 	.byte	0x04, 0x12
        /*007a*/ 	.short	(.L_21 - .L_20)
	.align		4
.L_20:
        /*007c*/ 	.word	index@(_Z32gpu_get_join_data_dynamic_atomicPiS_iS_iiiS_iii)
        /*0080*/ 	.word	0x00000000


	//----- nvinfo : EIATTR_MIN_STACK_SIZE
	.align		4
.L_21:
        /*0084*/ 	.byte	0x04, 0x12
        /*0086*/ 	.short	(.L_23 - .L_22)
	.align		4
.L_22:
        /*0088*/ 	.word	index@(_Z23gpu_get_total_join_sizePiiS_iiiS_iii)
        /*008c*/ 	.word	0x00000000


	//----- nvinfo : EIATTR_MIN_STACK_SIZE
	.align		4
.L_23:
        /*0090*/ 	.byte	0x04, 0x12
        /*0092*/ 	.short	(.L_25 - .L_24)
	.align		4
.L_24:
        /*0094*/ 	.word	index@(_Z25gpu_get_join_data_dynamicPiS_S_iiiS_iii)
        /*0098*/ 	.word	0x00000000


	//----- nvinfo : EIATTR_MIN_STACK_SIZE
	.align		4
.L_25:
        /*009c*/ 	.byte	0x04, 0x12
        /*009e*/ 	.short	(.L_27 - .L_26)
	.align		4
.L_26:
        /*00a0*/ 	.word	index@(_Z28gpu_get_join_size_per_threadPiS_iiiS_iii)
        /*00a4*/ 	.word	0x00000000


	//----- nvinfo : EIATTR_MIN_STACK_SIZE
	.align		4
.L_27:
        /*00a8*/ 	.byte	0x04, 0x12
        /*00aa*/ 	.short	(.L_29 - .L_28)
	.align		4
.L_28:
        /*00ac*/ 	.word	index@(_Z17gpu_get_join_dataPiiS_iiiS_iii)
        /*00b0*/ 	.word	0x00000000
.L_29:


//--------------------- .nv.compat                --------------------------
	.section	.nv.compat,"",@"SHT_CUDA_COMPAT_INFO"
	.align	4
        /*0000*/ 	.byte	0x02, 0x09, 0x00, 0x00, 0x02, 0x02, 0x01, 0x00, 0x02, 0x05, 0x05, 0x00, 0x03, 0x07, 0x01, 0x01
        /*0010*/ 	.byte	0x02, 0x03, 0x00, 0x00, 0x02, 0x06, 0x01, 0x00, 0x04, 0x0b, 0x08, 0x00, 0x09, 0x00, 0x00, 0x00
        /*0020*/ 	.byte	0x00, 0x00, 0x00, 0x00


//--------------------- .nv.info._Z32gpu_get_join_data_dynamic_atomicPiS_iS_iiiS_iii --------------------------
	.section	.nv.info._Z32gpu_get_join_data_dynamic_atomicPiS_iS_iiiS_iii,"",@"SHT_CUDA_INFO"
	.sectionflags	@""
	.align	4


	//----- nvinfo : EIATTR_CUDA_API_VERSION
	.align		4
        /*0000*/ 	.byte	0x04, 0x37
        /*0002*/ 	.short	(.L_31 - .L_30)
.L_30:
        /*0004*/ 	.word	0x00000082


	//----- nvinfo : EIATTR_KPARAM_INFO
	.align		4
.L_31:
        /*0008*/ 	.byte	0x04, 0x17
        /*000a*/ 	.short	(.L_33 - .L_32)
.L_32:
        /*000c*/ 	.word	0x00000000
        /*0010*/ 	.short	0x000a
        /*0012*/ 	.short	0x0040
        /*0014*/ 	.byte	0x00, 0xf0, 0x11, 0x00


	//----- nvinfo : EIATTR_KPARAM_INFO
	.align		4
.L_33:
        /*0018*/ 	.byte	0x04, 0x17
        /*001a*/ 	.short	(.L_35 - .L_34)
.L_34:
        /*001c*/ 	.word	0x00000000
        /*0020*/ 	.short	0x0009
        /*0022*/ 	.short	0x003c
        /*0024*/ 	.byte	0x00, 0xf0, 0x11, 0x00


	//----- nvinfo : EIATTR_KPARAM_INFO
	.align		4
.L_35:
        /*0028*/ 	.byte	0x04, 0x17
        /*002a*/ 	.short	(.L_37 - .L_36)
.L_36:
        /*002c*/ 	.word	0x00000000
        /*0030*/ 	.short	0x0008
        /*0032*/ 	.short	0x0038
        /*0034*/ 	.byte	0x00, 0xf0, 0x11, 0x00


	//----- nvinfo : EIATTR_KPARAM_INFO
	.align		4
.L_37:
        /*0038*/ 	.byte	0x04, 0x17
        /*003a*/ 	.short	(.L_39 - .L_38)
.L_38:
        /*003c*/ 	.word	0x00000000
        /*0040*/ 	.short	0x0007
        /*0042*/ 	.short	0x0030
        /*0044*/ 	.byte	0x00, 0xf5, 0x21, 0x00


	//----- nvinfo : EIATTR_KPARAM_INFO
	.align		4
.L_39:
        /*0048*/ 	.byte	0x04, 0x17
        /*004a*/ 	.short	(.L_41 - .L_40)
.L_40:
        /*004c*/ 	.word	0x00000000
        /*0050*/ 	.short	0x0006
        /*0052*/ 	.short	0x0028
        /*0054*/ 	.byte	0x00, 0xf0, 0x11, 0x00


	//----- nvinfo : EIATTR_KPARAM_INFO
	.align		4
.L_41:
        /*0058*/ 	.byte	0x04, 0x17
        /*005a*/ 	.short	(.L_43 - .L_42)
.L_42:
        /*005c*/ 	.word	0x00000000
        /*0060*/ 	.short	0x0005
        /*0062*/ 	.short	0x0024
        /*0064*/ 	.byte	0x00, 0xf0, 0x11, 0x00


	//----- nvinfo : EIATTR_KPARAM_INFO
	.align		4
.L_43:
        /*0068*/ 	.byte	0x04, 0x17
        /*006a*/ 	.short	(.L_45 - .L_44)
.L_44:
        /*006c*/ 	.word	0x00000000
        /*0070*/ 	.short	0x0004
        /*0072*/ 	.short	0x0020
        /*0074*/ 	.byte	0x00, 0xf0, 0x11, 0x00


	//----- nvinfo : EIATTR_KPARAM_INFO
	.align		4
.L_45:
        /*0078*/ 	.byte	0x04, 0x17
        /*007a*/ 	.short	(.L_47 - .L_46)
.L_46:
        /*007c*/ 	.word	0x00000000
        /*0080*/ 	.short	0x0003
        /*0082*/ 	.short	0x0018
        /*0084*/ 	.byte	0x00, 0xf5, 0x21, 0x00


	//----- nvinfo : EIATTR_KPARAM_INFO
	.align		4
.L_47:
        /*0088*/ 	.byte	0x04, 0x17
        /*008a*/ 	.short	(.L_49 - .L_48)
.L_48:
        /*008c*/ 	.word	0x00000000
        /*0090*/ 	.short	0x0002
        /*0092*/ 	.short	0x0010
        /*0094*/ 	.byte	0x00, 0xf0, 0x11, 0x00


	//----- nvinfo : EIATTR_KPARAM_INFO
	.align		4
.L_49:
        /*0098*/ 	.byte	0x04, 0x17
        /*009a*/ 	.short	(.L_51 - .L_50)
.L_50:
        /*009c*/ 	.word	0x00000000
        /*00a0*/ 	.short	0x0001
        /*00a2*/ 	.short	0x0008
        /*00a4*/ 	.byte	0x00, 0xf5, 0x21, 0x00


	//----- nvinfo : EIATTR_KPARAM_INFO
	.align		4
.L_51:
        /*00a8*/ 	.byte	0x04, 0x17
        /*00aa*/ 	.short	(.L_53 - .L_52)
.L_52:
        /*00ac*/ 	.word	0x00000000
        /*00b0*/ 	.short	0x0000
        /*00b2*/ 	.short	0x0000
        /*00b4*/ 	.byte	0x00, 0xf5, 0x21, 0x00


	//----- nvinfo : EIATTR_SPARSE_MMA_MASK
	.align		4
.L_53:
        /*00b8*/ 	.byte	0x03, 0x50
        /*00ba*/ 	.short	0x0000


	//----- nvinfo : EIATTR_MAXREG_COUNT
	.align		4
        /*00bc*/ 	.byte	0x03, 0x1b
        /*00be*/ 	.short	0x00ff


	//----- nvinfo : EIATTR_MERCURY_ISA_VERSION
	.align		4
        /*00c0*/ 	.byte	0x03, 0x5f
        /*00c2*/ 	.short	0x0101


	//----- nvinfo : EIATTR_INT_WARP_WIDE_INSTR_OFFSETS
	.align		4
        /*00c4*/ 	.byte	0x04, 0x31
        /*00c6*/ 	.short	(.L_55 - .L_54)


	//   ....[0]....
.L_54:
        /*00c8*/ 	.word	0x00000200


	//   ....[1]....
        /*00cc*/ 	.word	0x000002c0


	//----- nvinfo : EIATTR_VRC_CTA_INIT_COUNT
	.align		4
.L_55:
        /*00d0*/ 	.byte	0x02, 0x4a
	.zero		1
	.zero		1


	//----- nvinfo : EIATTR_EXIT_INSTR_OFFSETS
	.align		4
        /*00d4*/ 	.byte	0x04, 0x1c
        /*00d6*/ 	.short	(.L_57 - .L_56)


	//   ....[0]....
.L_56:
        /*00d8*/ 	.word	0x000000d0


	//   ....[1]....
        /*00dc*/ 	.word	0x000001e0


	//   ....[2]....
        /*00e0*/ 	.word	0x00000b10


	//   ....[3]....
        /*00e4*/ 	.word	0x000010a0


	//   ....[4]....
        /*00e8*/ 	.word	0x00001380


	//   ....[5]....
        /*00ec*/ 	.word	0x00001570


	//   ....[6]....
        /*00f0*/ 	.word	0x000015f0


	//----- nvinfo : EIATTR_CBANK_PARAM_SIZE
	.align		4
.L_57:
        /*00f4*/ 	.byte	0x03, 0x19
        /*00f6*/ 	.short	0x0044


	//----- nvinfo : EIATTR_PARAM_CBANK
	.align		4
        /*00f8*/ 	.byte	0x04, 0x0a
        /*00fa*/ 	.short	(.L_59 - .L_58)
	.align		4
.L_58:
        /*00fc*/ 	.word	index@(.nv.constant0._Z32gpu_get_join_data_dynamic_atomicPiS_iS_iiiS_iii)
        /*0100*/ 	.short	0x0380
        /*0102*/ 	.short	0x0044


	//----- nvinfo : EIATTR_SW_WAR
	.align		4
.L_59:
        /*0104*/ 	.byte	0x04, 0x36
        /*0106*/ 	.short	(.L_61 - .L_60)
.L_60:
        /*0108*/ 	.word	0x00000008
.L_61:


//--------------------- .nv.info._Z23gpu_get_total_join_sizePiiS_iiiS_iii --------------------------
	.section	.nv.info._Z23gpu_get_total_join_sizePiiS_iiiS_iii,"",@"SHT_CUDA_INFO"
	.sectionflags	@""
	.align	4


	//----- nvinfo : EIATTR_CUDA_API_VERSION
	.align		4
        /*0000*/ 	.byte	0x04, 0x37
        /*0002*/ 	.short	(.L_63 - .L_62)
.L_62:
        /*0004*/ 	.word	0x00000082


	//----- nvinfo : EIATTR_KPARAM_INFO
	.align		4
.L_63:
        /*0008*/ 	.byte	0x04, 0x17
        /*000a*/ 	.short	(.L_65 - .L_64)
.L_64:
        /*000c*/ 	.word	0x00000000
        /*0010*/ 	.short	0x0009
        /*0012*/ 	.short	0x0038
        /*0014*/ 	.byte	0x00, 0xf0, 0x11, 0x00


	//----- nvinfo : EIATTR_KPARAM_INFO
	.align		4
.L_65:
        /*0018*/ 	.byte	0x04, 0x17
        /*001a*/ 	.short	(.L_67 - .L_66)
.L_66:
        /*001c*/ 	.word	0x00000000
        /*0020*/ 	.short	0x0008
        /*0022*/ 	.short	0x0034
        /*0024*/ 	.byte	0x00, 0xf0, 0x11, 0x00


	//----- nvinfo : EIATTR_KPARAM_INFO
	.align		4
.L_67:
        /*0028*/ 	.byte	0x04, 0x17
        /*002a*/ 	.short	(.L_69 - .L_68)
.L_68:
        /*002c*/ 	.word	0x00000000
        /*0030*/ 	.short	0x0007
        /*0032*/ 	.short	0x0030
        /*0034*/ 	.byte	0x00, 0xf0, 0x11, 0x00


	//----- nvinfo : EIATTR_KPARAM_INFO
	.align		4
.L_69:
        /*0038*/ 	.byte	0x04, 0x17
        /*003a*/ 	.short	(.L_71 - .L_70)
.L_70:
        /*003c*/ 	.word	0x00000000
        /*0040*/ 	.short	0x0006
        /*0042*/ 	.short	0x0028
        /*0044*/ 	.byte	0x00, 0xf5, 0x21, 0x00


	//----- nvinfo : EIATTR_KPARAM_INFO
	.align		4
.L_71:
        /*0048*/ 	.byte	0x04, 0x17
        /*004a*/ 	.short	(.L_73 - .L_72)
.L_72:
        /*004c*/ 	.word	0x00000000
        /*0050*/ 	.short	0x0005
        /*0052*/ 	.short	0x0020
        /*0054*/ 	.byte	0x00, 0xf0, 0x11, 0x00


	//----- nvinfo : EIATTR_KPARAM_INFO
	.align		4
.L_73:
        /*0058*/ 	.byte	0x04, 0x17
        /*005a*/ 	.short	(.L_75 - .L_74)
.L_74:
        /*005c*/ 	.word	0x00000000
        /*0060*/ 	.short	0x0004
        /*0062*/ 	.short	0x001c
        /*0064*/ 	.byte	0x00, 0xf0, 0x11, 0x00


	//----- nvinfo : EIATTR_KPARAM_INFO
	.align		4
.L_75:
        /*0068*/ 	.byte	0x04, 0x17
        /*006a*/ 	.short	(.L_77 - .L_76)
.L_76:
        /*006c*/ 	.word	0x00000000
        /*0070*/ 	.short	0x0003
        /*0072*/ 	.short	0x0018
        /*0074*/ 	.byte	0x00, 0xf0, 0x11, 0x00


	//----- nvinfo : EIATTR_KPARAM_INFO
	.align		4
.L_77:
        /*0078*/ 	.byte	0x04, 0x17
        /*007a*/ 	.short	(.L_79 - .L_78)
.L_78:
        /*007c*/ 	.word	0x00000000
        /*0080*/ 	.short	0x0002
        /*0082*/ 	.short	0x0010
        /*0084*/ 	.byte	0x00, 0xf5, 0x21, 0x00


	//----- nvinfo : EIATTR_KPARAM_INFO
	.align		4
.L_79:
        /*0088*/ 	.byte	0x04, 0x17
        /*008a*/ 	.short	(.L_81 - .L_80)
.L_80:
        /*008c*/ 	.word	0x00000000
        /*0090*/ 	.short	0x0001
        /*0092*/ 	.short	0x0008
        /*0094*/ 	.byte	0x00, 0xf0, 0x11, 0x00


	//----- nvinfo : EIATTR_KPARAM_INFO
	.align		4
.L_81:
        /*0098*/ 	.byte	0x04, 0x17
        /*009a*/ 	.short	(.L_83 - .L_82)
.L_82:
        /*009c*/ 	.word	0x00000000
        /*00a0*/ 	.short	0x0000
        /*00a2*/ 	.short	0x0000
        /*00a4*/ 	.byte	0x00, 0xf5, 0x21, 0x00


	//----- nvinfo : EIATTR_SPARSE_MMA_MASK
	.align		4
.L_83:
        /*00a8*/ 	.byte	0x03, 0x50
        /*00aa*/ 	.short	0x0000


	//----- nvinfo : EIATTR_MAXREG_COUNT
	.align		4
        /*00ac*/ 	.byte	0x03, 0x1b
        /*00ae*/ 	.short	0x00ff


	//----- nvinfo : EIATTR_MERCURY_ISA_VERSION
	.align		4
        /*00b0*/ 	.byte	0x03, 0x5f
        /*00b2*/ 	.short	0x0101


	//----- nvinfo : EIATTR_INT_WARP_WIDE_INSTR_OFFSETS
	.align		4
        /*00b4*/ 	.byte	0x04, 0x31
        /*00b6*/ 	.short	(.L_85 - .L_84)


	//   ....[0]....
.L_84:
        /*00b8*/ 	.word	0x000001f0


	//----- nvinfo : EIATTR_VRC_CTA_INIT_COUNT
	.align		4
.L_85:
        /*00bc*/ 	.byte	0x02, 0x4a
	.zero		1
	.zero		1


	//----- nvinfo : EIATTR_EXIT_INSTR_OFFSETS
	.align		4
        /*00c0*/ 	.byte	0x04, 0x1c
        /*00c2*/ 	.short	(.L_87 - .L_86)


	//   ....[0]....
.L_86:
        /*00c4*/ 	.word	0x000000d0


	//   ....[1]....
        /*00c8*/ 	.word	0x000001c0


	//   ....[2]....
        /*00cc*/ 	.word	0x00000260


	//----- nvinfo : EIATTR_CBANK_PARAM_SIZE
	.align		4
.L_87:
        /*00d0*/ 	.byte	0x03, 0x19
        /*00d2*/ 	.short	0x003c


	//----- nvinfo : EIATTR_PARAM_CBANK
	.align		4
        /*00d4*/ 	.byte	0x04, 0x0a
        /*00d6*/ 	.short	(.L_89 - .L_88)
	.align		4
.L_88:
        /*00d8*/ 	.word	index@(.nv.constant0._Z23gpu_get_total_join_sizePiiS_iiiS_iii)
        /*00dc*/ 	.short	0x0380
        /*00de*/ 	.short	0x003c


	//----- nvinfo : EIATTR_SW_WAR
	.align		4
.L_89:
        /*00e0*/ 	.byte	0x04, 0x36
        /*00e2*/ 	.short	(.L_91 - .L_90)
.L_90:
        /*00e4*/ 	.word	0x00000008
.L_91:


//--------------------- .nv.info._Z25gpu_get_join_data_dynamicPiS_S_iiiS_iii --------------------------
	.section	.nv.info._Z25gpu_get_join_data_dynamicPiS_S_iiiS_iii,"",@"SHT_CUDA_INFO"
	.sectionflags	@""
	.align	4


	//----- nvinfo : EIATTR_CUDA_API_VERSION
	.align		4
        /*0000*/ 	.byte	0x04, 0x37
        /*0002*/ 	.short	(.L_93 - .L_92)
.L_92:
        /*0004*/ 	.word	0x00000082


	//----- nvinfo : EIATTR_KPARAM_INFO
	.align		4
.L_93:
        /*0008*/ 	.byte	0x04, 0x17
        /*000a*/ 	.short	(.L_95 - .L_94)
.L_94:
        /*000c*/ 	.word	0x00000000
        /*0010*/ 	.short	0x0009
        /*0012*/ 	.short	0x0038
        /*0014*/ 	.byte	0x00, 0xf0, 0x11, 0x00


	//----- nvinfo : EIATTR_KPARAM_INFO
	.align		4
.L_95:
        /*0018*/ 	.byte	0x04, 0x17
        /*001a*/ 	.short	(.L_97 - .L_96)
.L_96:
        /*001c*/ 	.word	0x00000000
        /*0020*/ 	.short	0x0008
        /*0022*/ 	.short	0x0034
        /*0024*/ 	.byte	0x00, 0xf0, 0x11, 0x00


	//----- nvinfo : EIATTR_KPARAM_INFO
	.align		4
.L_97:
        /*0028*/ 	.byte	0x04, 0x17
        /*002a*/ 	.short	(.L_99 - .L_98)
.L_98:
        /*002c*/ 	.word	0x00000000
        /*0030*/ 	.short	0x0007
        /*0032*/ 	.short	0x0030
        /*0034*/ 	.byte	0x00, 0xf0, 0x11, 0x00


	//----- nvinfo : EIATTR_KPARAM_INFO
	.align		4
.L_99:
        /*0038*/ 	.byte	0x04, 0x17
        /*003a*/ 	.short	(.L_101 - .L_100)
.L_100:
        /*003c*/ 	.word	0x00000000
        /*0040*/ 	.short	0x0006
        /*0042*/ 	.short	0x0028
        /*0044*/ 	.byte	0x00, 0xf5, 0x21, 0x00


	//----- nvinfo : EIATTR_KPARAM_INFO
	.align		4
.L_101:
        /*0048*/ 	.byte	0x04, 0x17
        /*004a*/ 	.short	(.L_103 - .L_102)
.L_102:
        /*004c*/ 	.word	0x00000000
        /*0050*/ 	.short	0x0005
        /*0052*/ 	.short	0x0020
        /*0054*/ 	.byte	0x00, 0xf0, 0x11, 0x00


	//----- nvinfo : EIATTR_KPARAM_INFO
	.align		4
.L_103:
        /*0058*/ 	.byte	0x04, 0x17
        /*005a*/ 	.short	(.L_105 - .L_104)
.L_104:
        /*005c*/ 	.word	0x00000000
        /*0060*/ 	.short	0x0004
        /*0062*/ 	.short	0x001c
        /*0064*/ 	.byte	0x00, 0xf0, 0x11, 0x00


	//----- nvinfo : EIATTR_KPARAM_INFO
	.align		4
.L_105:
        /*0068*/ 	.byte	0x04, 0x17
        /*006a*/ 	.short	(.L_107 - .L_106)
.L_106:
        /*006c*/ 	.word	0x00000000
        /*0070*/ 	.short	0x0003
        /*0072*/ 	.short	0x0018
        /*0074*/ 	.byte	0x00, 0xf0, 0x11, 0x00


	//----- nvinfo : EIATTR_KPARAM_INFO
	.align		4
.L_107:
        /*0078*/ 	.byte	0x04, 0x17
        /*007a*/ 	.short	(.L_109 - .L_108)
.L_108:
        /*007c*/ 	.word	0x00000000
        /*0080*/ 	.short	0x0002
        /*0082*/ 	.short	0x0010
        /*0084*/ 	.byte	0x00, 0xf5, 0x21, 0x00


	//----- nvinfo : EIATTR_KPARAM_INFO
	.align		4
.L_109:
        /*0088*/ 	.byte	0x04, 0x17
        /*008a*/ 	.short	(.L_111 - .L_110)
.L_110:
        /*008c*/ 	.word	0x00000000
        /*0090*/ 	.short	0x0001
        /*0092*/ 	.short	0x0008
        /*0094*/ 	.byte	0x00, 0xf5, 0x21, 0x00


	//----- nvinfo : EIATTR_KPARAM_INFO
	.align		4
.L_111:
        /*0098*/ 	.byte	0x04, 0x17
        /*009a*/ 	.short	(.L_113 - .L_112)
.L_112:
        /*009c*/ 	.word	0x00000000
        /*00a0*/ 	.short	0x0000
        /*00a2*/ 	.short	0x0000
        /*00a4*/ 	.byte	0x00, 0xf5, 0x21, 0x00


	//----- nvinfo : EIATTR_SPARSE_MMA_MASK
	.align		4
.L_113:
        /*00a8*/ 	.byte	0x03, 0x50
        /*00aa*/ 	.short	0x0000


	//----- nvinfo : EIATTR_MAXREG_COUNT
	.align		4
        /*00ac*/ 	.byte	0x03, 0x1b
        /*00ae*/ 	.short	0x00ff


	//----- nvinfo : EIATTR_MERCURY_ISA_VERSION
	.align		4
        /*00b0*/ 	.byte	0x03, 0x5f
        /*00b2*/ 	.short	0x0101


	//----- nvinfo : EIATTR_VRC_CTA_INIT_COUNT
	.align		4
        /*00b4*/ 	.byte	0x02, 0x4a
	.zero		1
	.zero		1


	//----- nvinfo : EIATTR_EXIT_INSTR_OFFSETS
	.align		4
        /*00b8*/ 	.byte	0x04, 0x1c
        /*00ba*/ 	.short	(.L_115 - .L_114)


	//   ....[0]....
.L_114:
        /*00bc*/ 	.word	0x00000070


	//   ....[1]....
        /*00c0*/ 	.word	0x00000100


	//   ....[2]....
        /*00c4*/ 	.word	0x000014e0


	//   ....[3]....
        /*00c8*/ 	.word	0x000020b0


	//   ....[4]....
        /*00cc*/ 	.word	0x000020f0


	//   ....[5]....
        /*00d0*/ 	.word	0x00002960


	//----- nvinfo : EIATTR_CRS_STACK_SIZE
	.align		4
.L_115:
        /*00d4*/ 	.byte	0x04, 0x1e
        /*00d6*/ 	.short	(.L_117 - .L_116)
.L_116:
        /*00d8*/ 	.word	0x00000000


	//----- nvinfo : EIATTR_CBANK_PARAM_SIZE
	.align		4
.L_117:
        /*00dc*/ 	.byte	0x03, 0x19
        /*00de*/ 	.short	0x003c


	//----- nvinfo : EIATTR_PARAM_CBANK
	.align		4
        /*00e0*/ 	.byte	0x04, 0x0a
        /*00e2*/ 	.short	(.L_119 - .L_118)
	.align		4
.L_118:
        /*00e4*/ 	.word	index@(.nv.constant0._Z25gpu_get_join_data_dynamicPiS_S_iiiS_iii)
        /*00e8*/ 	.short	0x0380
        /*00ea*/ 	.short	0x003c


	//----- nvinfo : EIATTR_SW_WAR
	.align		4
.L_119:
        /*00ec*/ 	.byte	0x04, 0x36
        /*00ee*/ 	.short	(.L_121 - .L_120)
.L_120:
        /*00f0*/ 	.word	0x00000008
.L_121:


//--------------------- .nv.info._Z28gpu_get_join_size_per_threadPiS_iiiS_iii --------------------------
	.section	.nv.info._Z28gpu_get_join_size_per_threadPiS_iiiS_iii,"",@"SHT_CUDA_INFO"
	.sectionflags	@""
	.align	4


	//----- nvinfo : EIATTR_CUDA_API_VERSION
	.align		4
        /*0000*/ 	.byte	0x04, 0x37
        /*0002*/ 	.short	(.L_123 - .L_122)
.L_122:
        /*0004*/ 	.word	0x00000082


	//----- nvinfo : EIATTR_KPARAM_INFO
	.align		4
.L_123:
        /*0008*/ 	.byte	0x04, 0x17
        /*000a*/ 	.short	(.L_125 - .L_124)
.L_124:
        /*000c*/ 	.word	0x00000000
        /*0010*/ 	.short	0x0008
        /*0012*/ 	.short	0x0030
        /*0014*/ 	.byte	0x00, 0xf0, 0x11, 0x00


	//----- nvinfo : EIATTR_KPARAM_INFO
	.align		4
.L_125:
        /*0018*/ 	.byte	0x04, 0x17
        /*001a*/ 	.short	(.L_127 - .L_126)
.L_126:
        /*001c*/ 	.word	0x00000000
        /*0020*/ 	.short	0x0007
        /*0022*/ 	.short	0x002c
        /*0024*/ 	.byte	0x00, 0xf0, 0x11, 0x00


	//----- nvinfo : EIATTR_KPARAM_INFO
	.align		4
.L_127:
        /*0028*/ 	.byte	0x04, 0x17
        /*002a*/ 	.short	(.L_129 - .L_128)
.L_128:
        /*002c*/ 	.word	0x00000000
        /*0030*/ 	.short	0x0006
        /*0032*/ 	.short	0x0028
        /*0034*/ 	.byte	0x00, 0xf0, 0x11, 0x00


	//----- nvinfo : EIATTR_KPARAM_INFO
	.align		4
.L_129:
        /*0038*/ 	.byte	0x04, 0x17
        /*003a*/ 	.short	(.L_131 - .L_130)
.L_130:
        /*003c*/ 	.word	0x00000000
        /*0040*/ 	.short	0x0005
        /*0042*/ 	.short	0x0020
        /*0044*/ 	.byte	0x00, 0xf5, 0x21, 0x00


	//----- nvinfo : EIATTR_KPARAM_INFO
	.align		4
.L_131:
        /*0048*/ 	.byte	0x04, 0x17
        /*004a*/ 	.short	(.L_133 - .L_132)
.L_132:
        /*004c*/ 	.word	0x00000000
        /*0050*/ 	.short	0x0004
        /*0052*/ 	.short	0x0018
        /*0054*/ 	.byte	0x00, 0xf0, 0x11, 0x00


	//----- nvinfo : EIATTR_KPARAM_INFO
	.align		4
.L_133:
        /*0058*/ 	.byte	0x04, 0x17
        /*005a*/ 	.short	(.L_135 - .L_134)
.L_134:
        /*005c*/ 	.word	0x00000000
        /*0060*/ 	.short	0x0003
        /*0062*/ 	.short	0x0014
        /*0064*/ 	.byte	0x00, 0xf0, 0x11, 0x00


	//----- nvinfo : EIATTR_KPARAM_INFO
	.align		4
.L_135:
        /*0068*/ 	.byte	0x04, 0x17
        /*006a*/ 	.short	(.L_137 - .L_136)
.L_136:
        /*006c*/ 	.word	0x00000000
        /*0070*/ 	.short	0x0002
        /*0072*/ 	.short	0x0010
        /*0074*/ 	.byte	0x00, 0xf0, 0x11, 0x00


	//----- nvinfo : EIATTR_KPARAM_INFO
	.align		4
.L_137:
        /*0078*/ 	.byte	0x04, 0x17
        /*007a*/ 	.short	(.L_139 - .L_138)
.L_138:
        /*007c*/ 	.word	0x00000000
        /*0080*/ 	.short	0x0001
        /*0082*/ 	.short	0x0008
        /*0084*/ 	.byte	0x00, 0xf5, 0x21, 0x00


	//----- nvinfo : EIATTR_KPARAM_INFO
	.align		4
.L_139:
        /*0088*/ 	.byte	0x04, 0x17
        /*008a*/ 	.short	(.L_141 - .L_140)
.L_140:
        /*008c*/ 	.word	0x00000000
        /*0090*/ 	.short	0x0000
        /*0092*/ 	.short	0x0000
        /*0094*/ 	.byte	0x00, 0xf5, 0x21, 0x00


	//----- nvinfo : EIATTR_SPARSE_MMA_MASK
	.align		4
.L_141:
        /*0098*/ 	.byte	0x03, 0x50
        /*009a*/ 	.short	0x0000


	//----- nvinfo : EIATTR_MAXREG_COUNT
	.align		4
        /*009c*/ 	.byte	0x03, 0x1b
        /*009e*/ 	.short	0x00ff


	//----- nvinfo : EIATTR_MERCURY_ISA_VERSION
	.align		4
        /*00a0*/ 	.byte	0x03, 0x5f
        /*00a2*/ 	.short	0x0101


	//----- nvinfo : EIATTR_VRC_CTA_INIT_COUNT
	.align		4
        /*00a4*/ 	.byte	0x02, 0x4a
	.zero		1
	.zero		1


	//----- nvinfo : EIATTR_EXIT_INSTR_OFFSETS
	.align		4
        /*00a8*/ 	.byte	0x04, 0x1c
        /*00aa*/ 	.short	(.L_143 - .L_142)


	//   ....[0]....
.L_142:
        /*00ac*/ 	.word	0x00000070


	//   ....[1]....
        /*00b0*/ 	.word	0x00000c40


	//----- nvinfo : EIATTR_CBANK_PARAM_SIZE
	.align		4
.L_143:
        /*00b4*/ 	.byte	0x03, 0x19
        /*00b6*/ 	.short	0x0034


	//----- nvinfo : EIATTR_PARAM_CBANK
	.align		4
        /*00b8*/ 	.byte	0x04, 0x0a
        /*00ba*/ 	.short	(.L_145 - .L_144)
	.align		4
.L_144:
        /*00bc*/ 	.word	index@(.nv.constant0._Z28gpu_get_join_size_per_threadPiS_iiiS_iii)
        /*00c0*/ 	.short	0x0380
        /*00c2*/ 	.short	0x0034


	//----- nvinfo : EIATTR_SW_WAR
	.align		4
.L_145:
        /*00c4*/ 	.byte	0x04, 0x36
        /*00c6*/ 	.short	(.L_147 - .L_146)
.L_146:
        /*00c8*/ 	.word	0x00000008
.L_147:


//--------------------- .nv.info._Z17gpu_get_join_dataPiiS_iiiS_iii --------------------------
	.section	.nv.info._Z17gpu_get_join_dataPiiS_iiiS_iii,"",@"SHT_CUDA_INFO"
	.sectionflags	@""
	.align	4


	//----- nvinfo : EIATTR_CUDA_API_VERSION
	.align		4
        /*0000*/ 	.byte	0x04, 0x37
        /*0002*/ 	.short	(.L_149 - .L_148)
.L_148:
        /*0004*/ 	.word	0x00000082


	//----- nvinfo : EIATTR_KPARAM_INFO
	.align		4
.L_149:
        /*0008*/ 	.byte	0x04, 0x17
        /*000a*/ 	.short	(.L_151 - .L_150)
.L_150:
        /*000c*/ 	.word	0x00000000
        /*0010*/ 	.short	0x0009
        /*0012*/ 	.short	0x0038
        /*0014*/ 	.byte	0x00, 0xf0, 0x11, 0x00


	//----- nvinfo : EIATTR_KPARAM_INFO
	.align		4
.L_151:
        /*0018*/ 	.byte	0x04, 0x17
        /*001a*/ 	.short	(.L_153 - .L_152)
.L_152:
        /*001c*/ 	.word	0x00000000
        /*0020*/ 	.short	0x0008
        /*0022*/ 	.short	0x0034
        /*0024*/ 	.byte	0x00, 0xf0, 0x11, 0x00


	//----- nvinfo : EIATTR_KPARAM_INFO
	.align		4
.L_153:
        /*0028*/ 	.byte	0x04, 0x17
        /*002a*/ 	.short	(.L_155 - .L_154)
.L_154:
        /*002c*/ 	.word	0x00000000
        /*0030*/ 	.short	0x0007
        /*0032*/ 	.short	0x0030
        /*0034*/ 	.byte	0x00, 0xf0, 0x11, 0x00


	//----- nvinfo : EIATTR_KPARAM_INFO
	.align		4
.L_155:
        /*0038*/ 	.byte	0x04, 0x17
        /*003a*/ 	.short	(.L_157 - .L_156)
.L_156:
        /*003c*/ 	.word	0x00000000
        /*0040*/ 	.short	0x0006
        /*0042*/ 	.short	0x0028
        /*0044*/ 	.byte	0x00, 0xf5, 0x21, 0x00


	//----- nvinfo : EIATTR_KPARAM_INFO
	.align		4
.L_157:
        /*0048*/ 	.byte	0x04, 0x17
        /*004a*/ 	.short	(.L_159 - .L_158)
.L_158:
        /*004c*/ 	.word	0x00000000
        /*0050*/ 	.short	0x0005
        /*0052*/ 	.short	0x0020
        /*0054*/ 	.byte	0x00, 0xf0, 0x11, 0x00


	//----- nvinfo : EIATTR_KPARAM_INFO
	.align		4
.L_159:
        /*0058*/ 	.byte	0x04, 0x17
        /*005a*/ 	.short	(.L_161 - .L_160)
.L_160:
        /*005c*/ 	.word	0x00000000
        /*0060*/ 	.short	0x0004
        /*0062*/ 	.short	0x001c
        /*0064*/ 	.byte	0x00, 0xf0, 0x11, 0x00


	//----- nvinfo : EIATTR_KPARAM_INFO
	.align		4
.L_161:
        /*0068*/ 	.byte	0x04, 0x17
        /*006a*/ 	.short	(.L_163 - .L_162)
.L_162:
        /*006c*/ 	.word	0x00000000
        /*0070*/ 	.short	0x0003
        /*0072*/ 	.short	0x0018
        /*0074*/ 	.byte	0x00, 0xf0, 0x11, 0x00


	//----- nvinfo : EIATTR_KPARAM_INFO
	.align		4
.L_163:
        /*0078*/ 	.byte	0x04, 0x17
        /*007a*/ 	.short	(.L_165 - .L_164)
.L_164:
        /*007c*/ 	.word	0x00000000
        /*0080*/ 	.short	0x0002
        /*0082*/ 	.short	0x0010
        /*0084*/ 	.byte	0x00, 0xf5, 0x21, 0x00


	//----- nvinfo : EIATTR_KPARAM_INFO
	.align		4
.L_165:
        /*0088*/ 	.byte	0x04, 0x17
        /*008a*/ 	.short	(.L_167 - .L_166)
.L_166:
        /*008c*/ 	.word	0x00000000
        /*0090*/ 	.short	0x0001
        /*0092*/ 	.short	0x0008
        /*0094*/ 	.byte	0x00, 0xf0, 0x11, 0x00


	//----- nvinfo : EIATTR_KPARAM_INFO
	.align		4
.L_167:
        /*0098*/ 	.byte	0x04, 0x17
        /*009a*/ 	.short	(.L_169 - .L_168)
.L_168:
        /*009c*/ 	.word	0x00000000
        /*00a0*/ 	.short	0x0000
        /*00a2*/ 	.short	0x0000
        /*00a4*/ 	.byte	0x00, 0xf5, 0x21, 0x00


	//----- nvinfo : EIATTR_SPARSE_MMA_MASK
	.align		4
.L_169:
        /*00a8*/ 	.byte	0x03, 0x50
        /*00aa*/ 	.short	0x0000


	//----- nvinfo : EIATTR_MAXREG_COUNT
	.align		4
        /*00ac*/ 	.byte	0x03, 0x1b
        /*00ae*/ 	.short	0x00ff


	//----- nvinfo : EIATTR_MERCURY_ISA_VERSION
	.align		4
        /*00b0*/ 	.byte	0x03, 0x5f
        /*00b2*/ 	.short	0x0101


	//----- nvinfo : EIATTR_VRC_CTA_INIT_COUNT
	.align		4
        /*00b4*/ 	.byte	0x02, 0x4a
	.zero		1
	.zero		1


	//----- nvinfo : EIATTR_EXIT_INSTR_OFFSETS
	.align		4
        /*00b8*/ 	.byte	0x04, 0x1c
        /*00ba*/ 	.short	(.L_171 - .L_170)


	//   ....[0]....
.L_170:
        /*00bc*/ 	.word	0x000000a0


	//   ....[1]....
        /*00c0*/ 	.word	0x000014a0


	//   ....[2]....
        /*00c4*/ 	.word	0x00002070


	//   ....[3]....
        /*00c8*/ 	.word	0x000020b0


	//   ....[4]....
        /*00cc*/ 	.word	0x00002920


	//----- nvinfo : EIATTR_CRS_STACK_SIZE
	.align		4
.L_171:
        /*00d0*/ 	.byte	0x04, 0x1e
        /*00d2*/ 	.short	(.L_173 - .L_172)
.L_172:
        /*00d4*/ 	.word	0x00000000


	//----- nvinfo : EIATTR_CBANK_PARAM_SIZE
	.align		4
.L_173:
        /*00d8*/ 	.byte	0x03, 0x19
        /*00da*/ 	.short	0x003c


	//----- nvinfo : EIATTR_PARAM_CBANK
	.align		4
        /*00dc*/ 	.byte	0x04, 0x0a
        /*00de*/ 	.short	(.L_175 - .L_174)
	.align		4
.L_174:
        /*00e0*/ 	.word	index@(.nv.constant0._Z17gpu_get_join_dataPiiS_iiiS_iii)
        /*00e4*/ 	.short	0x0380
        /*00e6*/ 	.short	0x003c


	//----- nvinfo : EIATTR_SW_WAR
	.align		4
.L_175:
        /*00e8*/ 	.byte	0x04, 0x36
        /*00ea*/ 	.short	(.L_177 - .L_176)
.L_176:
        /*00ec*/ 	.word	0x00000008
.L_177:


//--------------------- .nv.callgraph             --------------------------
	.section	.nv.callgraph,"",@"SHT_CUDA_CALLGRAPH"
	.align	4
	.sectionentsize	8
	.align		4
        /*0000*/ 	.word	0x00000000
	.align		4
        /*0004*/ 	.word	0xffffffff
	.align		4
        /*0008*/ 	.word	0x00000000
	.align		4
        /*000c*/ 	.word	0xfffffffe
	.align		4
        /*0010*/ 	.word	0x00000000
	.align		4
        /*0014*/ 	.word	0xfffffffd
	.align		4
        /*0018*/ 	.word	0x00000000
	.align		4
        /*001c*/ 	.word	0xfffffffc


//--------------------- .text._Z32gpu_get_join_data_dynamic_atomicPiS_iS_iiiS_iii --------------------------
	.section	.text._Z32gpu_get_join_data_dynamic_atomicPiS_iS_iiiS_iii,"ax",@progbits
	.align	128
        .global         _Z32gpu_get_join_data_dynamic_atomicPiS_iS_iiiS_iii
        .type           _Z32gpu_get_join_data_dynamic_atomicPiS_iS_iiiS_iii,@function
        .size           _Z32gpu_get_join_data_dynamic_atomicPiS_iS_iiiS_iii,(.L_x_73 - _Z32gpu_get_join_data_dynamic_atomicPiS_iS_iiiS_iii)
        .other          _Z32gpu_get_join_data_dynamic_atomicPiS_iS_iiiS_iii,@"STO_CUDA_ENTRY STV_DEFAULT"
_Z32gpu_get_join_data_dynamic_atomicPiS_iS_iiiS_iii:
.text._Z32gpu_get_join_data_dynamic_atomicPiS_iS_iiiS_iii:
[----:B------:R-:W-:Y:S01]  /*0000*/  LDC R1, c[0x0][0x37c] ;  /* 0x0000df00ff017b82 */ /* 0x000fe20000000800 */
[----:B------:R-:W0:Y:S07]  /*0010*/  S2R R3, SR_TID.X ;  /* 0x0000000000037919 */ /* 0x000e2e0000002100 */
[----:B------:R-:W1:Y:S01]  /*0020*/  LDC R9, c[0x0][0x364] ;  /* 0x0000d900ff097b82 */ /* 0x000e620000000800 */
[----:B------:R-:W2:Y:S01]  /*0030*/  LDCU UR6, c[0x0][0x3b8] ;  /* 0x00007700ff0677ac */ /* 0x000ea20008000800 */
[----:B------:R-:W1:Y:S01]  /*0040*/  S2R R2, SR_TID.Y ;  /* 0x0000000000027919 */ /* 0x000e620000002200 */
[----:B------:R-:W3:Y:S05]  /*0050*/  LDCU UR7, c[0x0][0x3a0] ;  /* 0x00007400ff0777ac */ /* 0x000eea0008000800 */
[----:B------:R-:W0:Y:S08]  /*0060*/  S2UR UR5, SR_CTAID.X ;  /* 0x00000000000579c3 */ /* 0x000e300000002500 */
[----:B------:R-:W0:Y:S08]  /*0070*/  LDC R0, c[0x0][0x360] ;  /* 0x0000d800ff007b82 */ /* 0x000e300000000800 */
[----:B------:R-:W1:Y:S01]  /*0080*/  S2UR UR4, SR_CTAID.Y ;  /* 0x00000000000479c3 */ /* 0x000e620000002600 */
[----:B0-----:R-:W-:-:S05]  /*0090*/  IMAD R0, R0, UR5, R3 ;  /* 0x0000000500007c24 */ /* 0x001fca000f8e0203 */
[----:B--2---:R-:W-:Y:S01]  /*00a0*/  ISETP.GE.AND P0, PT, R0, UR6, PT ;  /* 0x0000000600007c0c */ /* 0x004fe2000bf06270 */
[----:B-1----:R-:W-:-:S05]  /*00b0*/  IMAD R9, R9, UR4, R2 ;  /* 0x0000000409097c24 */ /* 0x002fca000f8e0202 */
[----:B---3--:R-:W-:-:S13]  /*00c0*/  ISETP.GE.OR P0, PT, R9, UR7, P0 ;  /* 0x0000000709007c0c */ /* 0x008fda0008706670 */
[----:B------:R-:W-:Y:S05]  /*00d0*/  @P0 EXIT ;  /* 0x000000000000094d */ /* 0x000fea0003800000 */
[----:B------:R-:W0:Y:S01]  /*00e0*/  LDC R7, c[0x0][0x3bc] ;  /* 0x0000ef00ff077b82 */ /* 0x000e220000000800 */
[----:B------:R-:W1:Y:S01]  /*00f0*/  LDCU UR11, c[0x0][0x3a4] ;  /* 0x00007480ff0b77ac */ /* 0x000e620008000800 */
[----:B------:R-:W2:Y:S06]  /*0100*/  LDCU UR4, c[0x0][0x3a8] ;  /* 0x00007500ff0477ac */ /* 0x000eac0008000800 */
[----:B------:R-:W3:Y:S01]  /*0110*/  LDC.64 R4, c[0x0][0x398] ;  /* 0x0000e600ff047b82 */ /* 0x000ee20000000a00 */
[----:B------:R-:W4:Y:S01]  /*0120*/  LDCU UR7, c[0x0][0x3c0] ;  /* 0x00007800ff0777ac */ /* 0x000f220008000800 */
[----:B------:R-:W5:Y:S06]  /*0130*/  LDCU.64 UR12, c[0x0][0x358] ;  /* 0x00006b00ff0c77ac */ /* 0x000f6c0008000a00 */
[----:B------:R-:W5:Y:S01]  /*0140*/  LDC.64 R2, c[0x0][0x3b0] ;  /* 0x0000ec00ff027b82 */ /* 0x000f620000000a00 */
[----:B-1----:R-:W-:-:S04]  /*0150*/  IMAD R9, R9, UR11, RZ ;  /* 0x0000000b09097c24 */ /* 0x002fc8000f8e02ff */
[----:B--2---:R-:W-:Y:S02]  /*0160*/  VIADD R11, R9, UR4 ;  /* 0x00000004090b7c36 */ /* 0x004fe40008000000 */
[----:B0-----:R-:W-:-:S04]  /*0170*/  IMAD R0, R0, R7, RZ ;  /* 0x0000000700007224 */ /* 0x001fc800078e02ff */
[----:B----4-:R-:W-:Y:S02]  /*0180*/  VIADD R13, R0, UR7 ;  /* 0x00000007000d7c36 */ /* 0x010fe40008000000 */
[----:B---3--:R-:W-:-:S06]  /*0190*/  IMAD.WIDE R10, R11, 0x4, R4 ;  /* 0x000000040b0a7825 */ /* 0x008fcc00078e0204 */
[----:B-----5:R-:W2:Y:S01]  /*01a0*/  LDG.E R10, desc[UR12][R10.64] ;  /* 0x0000000c0a0a7981 */ /* 0x020ea2000c1e1900 */
[----:B------:R-:W-:-:S06]  /*01b0*/  IMAD.WIDE R12, R13, 0x4, R2 ;  /* 0x000000040d0c7825 */ /* 0x000fcc00078e0202 */
[----:B------:R-:W2:Y:S02]  /*01c0*/  LDG.E R13, desc[UR12][R12.64] ;  /* 0x0000000c0c0d7981 */ /* 0x000ea4000c1e1900 */
[----:B--2---:R-:W-:-:S13]  /*01d0*/  ISETP.NE.AND P0, PT, R10, R13, PT ;  /* 0x0000000d0a00720c */ /* 0x004fda0003f05270 */
[----:B------:R-:W-:Y:S05]  /*01e0*/  @P0 EXIT ;  /* 0x000000000000094d */ /* 0x000fea0003800000 */
[----:B------:R-:W0:Y:S01]  /*01f0*/  S2R R13, SR_LANEID ;  /* 0x00000000000d7919 */ /* 0x000e220000000000 */
[----:B------:R-:W-:Y:S01]  /*0200*/  VOTEU.ANY UR4, UPT, PT ;  /* 0x0000000000047886 */ /* 0x000fe200038e0100 */
[----:B------:R-:W1:Y:S01]  /*0210*/  LDC R14, c[0x0][0x390] ;  /* 0x0000e400ff0e7b82 */ /* 0x000e620000000800 */
[----:B------:R-:W0:Y:S01]  /*0220*/  FLO.U32 R8, UR4 ;  /* 0x0000000400087d00 */ /* 0x000e2200080e0000 */
[----:B------:R-:W-:-:S06]  /*0230*/  UPOPC UR5, UR4 ;  /* 0x00000004000572bf */ /* 0x000fcc0008000000 */
[----:B------:R-:W2:Y:S01]  /*0240*/  LDC.64 R10, c[0x0][0x388] ;  /* 0x0000e200ff0a7b82 */ /* 0x000ea20000000a00 */
[----:B0-----:R-:W-:Y:S01]  /*0250*/  ISETP.EQ.U32.AND P0, PT, R8, R13, PT ;  /* 0x0000000d0800720c */ /* 0x001fe20003f02070 */
[----:B-1----:R-:W-:-:S12]  /*0260*/  IMAD R13, R14, UR5, RZ ;  /* 0x000000050e0d7c24 */ /* 0x002fd8000f8e02ff */
[----:B--2---:R-:W2:Y:S01]  /*0270*/  @P0 ATOMG.E.ADD.STRONG.GPU PT, R11, desc[UR12][R10.64], R13 ;  /* 0x8000000d0a0b09a8 */ /* 0x004ea200081ef10c */
[----:B------:R-:W-:Y:S01]  /*0280*/  UISETP.GE.AND UP0, UPT, UR11, 0x1, UPT ;  /* 0x000000010b00788c */ /* 0x000fe2000bf06270 */
[----:B------:R-:W0:Y:S02]  /*0290*/  S2R R12, SR_LTMASK ;  /* 0x00000000000c7919 */ /* 0x000e240000003900 */
[----:B0-----:R-:W-:-:S04]  /*02a0*/  LOP3.LUT R12, R12, UR4, RZ, 0xc0, !PT ;  /* 0x000000040c0c7c12 */ /* 0x001fc8000f8ec0ff */
[----:B------:R-:W0:Y:S01]  /*02b0*/  POPC R15, R12 ;  /* 0x0000000c000f7309 */ /* 0x000e220000000000 */
[----:B--2---:R-:W0:Y:S02]  /*02c0*/  SHFL.IDX PT, R6, R11, R8, 0x1f ;  /* 0x00001f080b067589 */ /* 0x004e2400000e0000 */
[----:B0-----:R-:W-:Y:S01]  /*02d0*/  IMAD R6, R15, R14, R6 ;  /* 0x0000000e0f067224 */ /* 0x001fe200078e0206 */
[----:B------:R-:W-:Y:S06]  /*02e0*/  BRA.U !UP0, `(.L_x_0) ;  /* 0x0000000908047547 */ /* 0x000fec000b800000 */
[----:B------:R-:W-:Y:S02]  /*02f0*/  UISETP.GE.U32.AND UP1, UPT, UR11, 0x10, UPT ;  /* 0x000000100b00788c */ /* 0x000fe4000bf26070 */
[----:B------:R-:W-:Y:S01]  /*0300*/  ULOP3.LUT UR10, UR11, 0xf, URZ, 0xc0, !UPT ;  /* 0x0000000f0b0a7892 */ /* 0x000fe2000f8ec0ff */
[----:B------:R-:W-:-:S03]  /*0310*/  UMOV UR4, URZ ;  /* 0x000000ff00047c82 */ /* 0x000fc60008000000 */
[----:B------:R-:W-:-:S03]  /*0320*/  UISETP.NE.AND UP0, UPT, UR10, URZ, UPT ;  /* 0x000000ff0a00728c */ /* 0x000fc6000bf05270 */
[----:B------:R-:W-:Y:S08]  /*0330*/  BRA.U !UP1, `(.L_x_1) ;  /* 0x0000000109cc7547 */ /* 0x000ff0000b800000 */
[----:B------:R-:W0:Y:S01]  /*0340*/  LDCU.64 UR8, c[0x0][0x380] ;  /* 0x00007000ff0877ac */ /* 0x000e220008000a00 */
[----:B------:R-:W-:Y:S01]  /*0350*/  IMAD.WIDE.U32 R10, R9, 0x4, R4 ;  /* 0x00000004090a7825 */ /* 0x000fe200078e0004 */
[----:B------:R-:W-:Y:S02]  /*0360*/  ULOP3.LUT UR4, UR11, 0x7ffffff0, URZ, 0xc0, !UPT ;  /* 0x7ffffff00b047892 */ /* 0x000fe4000f8ec0ff */
[----:B------:R-:W-:-:S04]  /*0370*/  IADD3 R8, P0, PT, R10, 0x20, RZ ;  /* 0x000000200a087810 */ /* 0x000fc80007f1e0ff */
[----:B------:R-:W-:Y:S01]  /*0380*/  IADD3.X R23, PT, PT, RZ, R11, RZ, P0, !PT ;  /* 0x0000000bff177210 */ /* 0x000fe200007fe4ff */
[----:B0-----:R-:W-:Y:S02]  /*0390*/  UIADD3 UR5, UP1, UPT, UR8, 0x20, URZ ;  /* 0x0000002008057890 */ /* 0x001fe4000ff3e0ff */
[----:B------:R-:W-:Y:S02]  /*03a0*/  UIADD3 UR8, UPT, UPT, -UR4, URZ, URZ ;  /* 0x000000ff04087290 */ /* 0x000fe4000fffe1ff */
[----:B------:R-:W-:-:S12]  /*03b0*/  UIADD3.X UR6, UPT, UPT, URZ, UR9, URZ, UP1, !UPT ;  /* 0x00000009ff067290 */ /* 0x000fd80008ffe4ff */
.L_x_2:
[----:B------:R-:W-:Y:S02]  /*03c0*/  IMAD.MOV.U32 R10, RZ, RZ, R8 ;  /* 0x000000ffff0a7224 */ /* 0x000fe400078e0008 */
[----:B------:R-:W-:-:S05]  /*03d0*/  IMAD.MOV.U32 R11, RZ, RZ, R23 ;  /* 0x000000ffff0b7224 */ /* 0x000fca00078e0017 */
[----:B0-----:R-:W2:Y:S01]  /*03e0*/  LDG.E R15, desc[UR12][R10.64+-0x20] ;  /* 0xffffe00c0a0f7981 */ /* 0x001ea2000c1e1900 */
[----:B------:R-:W-:Y:S01]  /*03f0*/  MOV R12, UR5 ;  /* 0x00000005000c7c02 */ /* 0x000fe20008000f00 */
[----:B------:R-:W-:-:S04]  /*0400*/  IMAD.U32 R13, RZ, RZ, UR6 ;  /* 0x00000006ff0d7e24 */ /* 0x000fc8000f8e00ff */
[----:B------:R-:W-:-:S05]  /*0410*/  IMAD.WIDE R12, R6, 0x4, R12 ;  /* 0x00000004060c7825 */ /* 0x000fca00078e020c */
[----:B--2---:R0:W-:Y:S04]  /*0420*/  STG.E desc[UR12][R12.64+-0x20], R15 ;  /* 0xffffe00f0c007986 */ /* 0x0041e8000c10190c */
[----:B------:R-:W2:Y:S04]  /*0430*/  LDG.E R17, desc[UR12][R10.64+-0x1c] ;  /* 0xffffe40c0a117981 */ /* 0x000ea8000c1e1900 */
[----:B--2---:R1:W-:Y:S04]  /*0440*/  STG.E desc[UR12][R12.64+-0x1c], R17 ;  /* 0xffffe4110c007986 */ /* 0x0043e8000c10190c */
[----:B------:R-:W2:Y:S04]  /*0450*/  LDG.E R19, desc[UR12][R10.64+-0x18] ;  /* 0xffffe80c0a137981 */ /* 0x000ea8000c1e1900 */
[----:B--2---:R2:W-:Y:S04]  /*0460*/  STG.E desc[UR12][R12.64+-0x18], R19 ;  /* 0xffffe8130c007986 */ /* 0x0045e8000c10190c */
[----:B------:R-:W3:Y:S04]  /*0470*/  LDG.E R21, desc[UR12][R10.64+-0x14] ;  /* 0xffffec0c0a157981 */ /* 0x000ee8000c1e1900 */
[----:B---3--:R3:W-:Y:S04]  /*0480*/  STG.E desc[UR12][R12.64+-0x14], R21 ;  /* 0xffffec150c007986 */ /* 0x0087e8000c10190c */
[----:B------:R-:W4:Y:S04]  /*0490*/  LDG.E R23, desc[UR12][R10.64+-0x10] ;  /* 0xfffff00c0a177981 */ /* 0x000f28000c1e1900 */
[----:B----4-:R4:W-:Y:S04]  /*04a0*/  STG.E desc[UR12][R12.64+-0x10], R23 ;  /* 0xfffff0170c007986 */ /* 0x0109e8000c10190c */
[----:B------:R-:W5:Y:S04]  /*04b0*/  LDG.E R25, desc[UR12][R10.64+-0xc] ;  /* 0xfffff40c0a197981 */ /* 0x000f68000c1e1900 */
[----:B-----5:R5:W-:Y:S04]  /*04c0*/  STG.E desc[UR12][R12.64+-0xc], R25 ;  /* 0xfffff4190c007986 */ /* 0x020be8000c10190c */
[----:B0-----:R-:W2:Y:S04]  /*04d0*/  LDG.E R15, desc[UR12][R10.64+-0x8] ;  /* 0xfffff80c0a0f7981 */ /* 0x001ea8000c1e1900 */
[----:B--2---:R0:W-:Y:S04]  /*04e0*/  STG.E desc[UR12][R12.64+-0x8], R15 ;  /* 0xfffff80f0c007986 */ /* 0x0041e8000c10190c */
[----:B-1----:R-:W2:Y:S04]  /*04f0*/  LDG.E R17, desc[UR12][R10.64+-0x4] ;  /* 0xfffffc0c0a117981 */ /* 0x002ea8000c1e1900 */
[----:B--2---:R1:W-:Y:S04]  /*0500*/  STG.E desc[UR12][R12.64+-0x4], R17 ;  /* 0xfffffc110c007986 */ /* 0x0043e8000c10190c */
[----:B------:R-:W2:Y:S04]  /*0510*/  LDG.E R19, desc[UR12][R10.64] ;  /* 0x0000000c0a137981 */ /* 0x000ea8000c1e1900 */
[----:B--2---:R2:W-:Y:S04]  /*0520*/  STG.E desc[UR12][R12.64], R19 ;  /* 0x000000130c007986 */ /* 0x0045e8000c10190c */
[----:B---3--:R-:W3:Y:S04]  /*0530*/  LDG.E R21, desc[UR12][R10.64+0x4] ;  /* 0x0000040c0a157981 */ /* 0x008ee8000c1e1900 */
[----:B---3--:R3:W-:Y:S04]  /*0540*/  STG.E desc[UR12][R12.64+0x4], R21 ;  /* 0x000004150c007986 */ /* 0x0087e8000c10190c */
[----:B----4-:R-:W4:Y:S04]  /*0550*/  LDG.E R23, desc[UR12][R10.64+0x8] ;  /* 0x0000080c0a177981 */ /* 0x010f28000c1e1900 */
[----:B----4-:R4:W-:Y:S04]  /*0560*/  STG.E desc[UR12][R12.64+0x8], R23 ;  /* 0x000008170c007986 */ /* 0x0109e8000c10190c */
[----:B-----5:R-:W5:Y:S04]  /*0570*/  LDG.E R25, desc[UR12][R10.64+0xc] ;  /* 0x00000c0c0a197981 */ /* 0x020f68000c1e1900 */
[----:B-----5:R1:W-:Y:S04]  /*0580*/  STG.E desc[UR12][R12.64+0xc], R25 ;  /* 0x00000c190c007986 */ /* 0x0203e8000c10190c */
[----:B0-----:R-:W5:Y:S04]  /*0590*/  LDG.E R15, desc[UR12][R10.64+0x10] ;  /* 0x0000100c0a0f7981 */ /* 0x001f68000c1e1900 */
[----:B-----5:R0:W-:Y:S04]  /*05a0*/  STG.E desc[UR12][R12.64+0x10], R15 ;  /* 0x0000100f0c007986 */ /* 0x0201e8000c10190c */
[----:B-1----:R-:W5:Y:S04]  /*05b0*/  LDG.E R17, desc[UR12][R10.64+0x14] ;  /* 0x0000140c0a117981 */ /* 0x002f68000c1e1900 */
[----:B-----5:R0:W-:Y:S04]  /*05c0*/  STG.E desc[UR12][R12.64+0x14], R17 ;  /* 0x000014110c007986 */ /* 0x0201e8000c10190c */
[----:B--2---:R-:W2:Y:S04]  /*05d0*/  LDG.E R19, desc[UR12][R10.64+0x18] ;  /* 0x0000180c0a137981 */ /* 0x004ea8000c1e1900 */
[----:B--2---:R0:W-:Y:S04]  /*05e0*/  STG.E desc[UR12][R12.64+0x18], R19 ;  /* 0x000018130c007986 */ /* 0x0041e8000c10190c */
[----:B---3--:R-:W2:Y:S01]  /*05f0*/  LDG.E R21, desc[UR12][R10.64+0x1c] ;  /* 0x00001c0c0a157981 */ /* 0x008ea2000c1e1900 */
[----:B------:R-:W-:Y:S01]  /*0600*/  UIADD3 UR8, UPT, UPT, UR8, 0x10, URZ ;  /* 0x0000001008087890 */ /* 0x000fe2000fffe0ff */
[----:B------:R-:W-:-:S02]  /*0610*/  IADD3 R8, P0, PT, R10, 0x40, RZ ;  /* 0x000000400a087810 */ /* 0x000fc40007f1e0ff */
[----:B------:R-:W-:Y:S01]  /*0620*/  IADD3 R6, PT, PT, R6, 0x10, RZ ;  /* 0x0000001006067810 */ /* 0x000fe20007ffe0ff */
[----:B------:R-:W-:Y:S02]  /*0630*/  UISETP.NE.AND UP1, UPT, UR8, URZ, UPT ;  /* 0x000000ff0800728c */ /* 0x000fe4000bf25270 */
[----:B----4-:R-:W-:Y:S01]  /*0640*/  IMAD.X R23, RZ, RZ, R11, P0 ;  /* 0x000000ffff177224 */ /* 0x010fe200000e060b */
[----:B--2---:R0:W-:Y:S06]  /*0650*/  STG.E desc[UR12][R12.64+0x1c], R21 ;  /* 0x00001c150c007986 */ /* 0x0041ec000c10190c */
[----:B------:R-:W-:Y:S05]  /*0660*/  BRA.U UP1, `(.L_x_2) ;  /* 0xfffffffd01547547 */ /* 0x000fea000b83ffff */
.L_x_1:
[----:B------:R-:W-:Y:S05]  /*0670*/  BRA.U !UP0, `(.L_x_0) ;  /* 0x0000000508207547 */ /* 0x000fea000b800000 */
[----:B------:R-:W-:Y:S02]  /*0680*/  UISETP.GE.U32.AND UP0, UPT, UR10, 0x8, UPT ;  /* 0x000000080a00788c */ /* 0x000fe4000bf06070 */
[----:B------:R-:W-:-:S04]  /*0690*/  ULOP3.LUT UR6, UR11, 0x7, URZ, 0xc0, !UPT ;  /* 0x000000070b067892 */ /* 0x000fc8000f8ec0ff */
[----:B------:R-:W-:-:S03]  /*06a0*/  UISETP.NE.AND UP1, UPT, UR6, URZ, UPT ;  /* 0x000000ff0600728c */ /* 0x000fc6000bf25270 */
[----:B------:R-:W-:Y:S08]  /*06b0*/  BRA.U !UP0, `(.L_x_3) ;  /* 0x00000001086c7547 */ /* 0x000ff0000b800000 */
[----:B0-----:R-:W-:Y:S01]  /*06c0*/  VIADD R15, R9, UR4 ;  /* 0x00000004090f7c36 */ /* 0x001fe20008000000 */
[----:B------:R-:W0:Y:S01]  /*06d0*/  LDC.64 R12, c[0x0][0x380] ;  /* 0x0000e000ff0c7b82 */ /* 0x000e220000000a00 */
[----:B------:R-:W1:Y:S02]  /*06e0*/  LDCU.64 UR8, c[0x0][0x398] ;  /* 0x00007300ff0877ac */ /* 0x000e640008000a00 */
[----:B------:R-:W-:-:S06]  /*06f0*/  IMAD.WIDE.U32 R14, R15, 0x4, R4 ;  /* 0x000000040f0e7825 */ /* 0x000fcc00078e0004 */
[----:B------:R-:W2:Y:S01]  /*0700*/  LDG.E R15, desc[UR12][R14.64] ;  /* 0x0000000c0e0f7981 */ /* 0x000ea2000c1e1900 */
[----:B------:R-:W-:-:S05]  /*0710*/  IADD3 R8, P0, PT, R9, UR4, RZ ;  /* 0x0000000409087c10 */ /* 0x000fca000ff1e0ff */
[----:B------:R-:W-:Y:S01]  /*0720*/  IMAD.X R11, RZ, RZ, RZ, P0 ;  /* 0x000000ffff0b7224 */ /* 0x000fe200000e06ff */
[----:B-1----:R-:W-:-:S04]  /*0730*/  LEA R10, P0, R8, UR8, 0x2 ;  /* 0x00000008080a7c11 */ /* 0x002fc8000f8010ff */
[----:B------:R-:W-:Y:S01]  /*0740*/  LEA.HI.X R11, R8, UR9, R11, 0x2, P0 ;  /* 0x00000009080b7c11 */ /* 0x000fe200080f140b */
[----:B0-----:R-:W-:-:S05]  /*0750*/  IMAD.WIDE R12, R6, 0x4, R12 ;  /* 0x00000004060c7825 */ /* 0x001fca00078e020c */
[----:B--2---:R0:W-:Y:S04]  /*0760*/  STG.E desc[UR12][R12.64], R15 ;  /* 0x0000000f0c007986 */ /* 0x0041e8000c10190c */
[----:B------:R-:W2:Y:S04]  /*0770*/  LDG.E R17, desc[UR12][R10.64+0x4] ;  /* 0x0000040c0a117981 */ /* 0x000ea8000c1e1900 */
[----:B--2---:R1:W-:Y:S04]  /*0780*/  STG.E desc[UR12][R12.64+0x4], R17 ;  /* 0x000004110c007986 */ /* 0x0043e8000c10190c */
[----:B------:R-:W2:Y:S04]  /*0790*/  LDG.E R19, desc[UR12][R10.64+0x8] ;  /* 0x0000080c0a137981 */ /* 0x000ea8000c1e1900 */
[----:B--2---:R2:W-:Y:S04]  /*07a0*/  STG.E desc[UR12][R12.64+0x8], R19 ;  /* 0x000008130c007986 */ /* 0x0045e8000c10190c */
[----:B------:R-:W3:Y:S04]  /*07b0*/  LDG.E R21, desc[UR12][R10.64+0xc] ;  /* 0x00000c0c0a157981 */ /* 0x000ee8000c1e1900 */
[----:B---3--:R2:W-:Y:S04]  /*07c0*/  STG.E desc[UR12][R12.64+0xc], R21 ;  /* 0x00000c150c007986 */ /* 0x0085e8000c10190c */
[----:B------:R-:W3:Y:S04]  /*07d0*/  LDG.E R23, desc[UR12][R10.64+0x10] ;  /* 0x0000100c0a177981 */ /* 0x000ee8000c1e1900 */
[----:B---3--:R2:W-:Y:S04]  /*07e0*/  STG.E desc[UR12][R12.64+0x10], R23 ;  /* 0x000010170c007986 */ /* 0x0085e8000c10190c */
[----:B------:R-:W3:Y:S04]  /*07f0*/  LDG.E R25, desc[UR12][R10.64+0x14] ;  /* 0x0000140c0a197981 */ /* 0x000ee8000c1e1900 */
[----:B---3--:R2:W-:Y:S04]  /*0800*/  STG.E desc[UR12][R12.64+0x14], R25 ;  /* 0x000014190c007986 */ /* 0x0085e8000c10190c */
[----:B0-----:R-:W3:Y:S04]  /*0810*/  LDG.E R15, desc[UR12][R10.64+0x18] ;  /* 0x0000180c0a0f7981 */ /* 0x001ee8000c1e1900 */
[----:B---3--:R2:W-:Y:S04]  /*0820*/  STG.E desc[UR12][R12.64+0x18], R15 ;  /* 0x0000180f0c007986 */ /* 0x0085e8000c10190c */
[----:B-1----:R-:W3:Y:S01]  /*0830*/  LDG.E R17, desc[UR12][R10.64+0x1c] ;  /* 0x00001c0c0a117981 */ /* 0x002ee2000c1e1900 */
[----:B------:R-:W-:Y:S01]  /*0840*/  IADD3 R6, PT, PT, R6, 0x8, RZ ;  /* 0x0000000806067810 */ /* 0x000fe20007ffe0ff */
[----:B------:R-:W-:-:S02]  /*0850*/  UIADD3 UR4, UPT, UPT, UR4, 0x8, URZ ;  /* 0x0000000804047890 */ /* 0x000fc4000fffe0ff */
[----:B---3--:R2:W-:Y:S10]  /*0860*/  STG.E desc[UR12][R12.64+0x1c], R17 ;  /* 0x00001c110c007986 */ /* 0x0085f4000c10190c */
.L_x_3:
[----:B------:R-:W-:Y:S05]  /*0870*/  BRA.U !UP1, `(.L_x_0) ;  /* 0x0000000109a07547 */ /* 0x000fea000b800000 */
[----:B------:R-:W-:Y:S02]  /*0880*/  UISETP.GE.U32.AND UP0, UPT, UR6, 0x4, UPT ;  /* 0x000000040600788c */ /* 0x000fe4000bf06070 */
[----:B------:R-:W-:-:S04]  /*0890*/  ULOP3.LUT UR5, UR11, 0x3, URZ, 0xc0, !UPT ;  /* 0x000000030b057892 */ /* 0x000fc8000f8ec0ff */
[----:B------:R-:W-:-:S03]  /*08a0*/  UISETP.NE.AND UP1, UPT, UR5, URZ, UPT ;  /* 0x000000ff0500728c */ /* 0x000fc6000bf25270 */
[----:B------:R-:W-:Y:S08]  /*08b0*/  BRA.U !UP0, `(.L_x_4) ;  /* 0x00000001084c7547 */ /* 0x000ff0000b800000 */
[----:B------:R-:W-:Y:S01]  /*08c0*/  VIADD R11, R9, UR4 ;  /* 0x00000004090b7c36 */ /* 0x000fe20008000000 */
[----:B0-2---:R-:W0:Y:S01]  /*08d0*/  LDC.64 R12, c[0x0][0x380] ;  /* 0x0000e000ff0c7b82 */ /* 0x005e220000000a00 */
        /* <DEDUP_REMOVED lines=13> */
[----:B------:R-:W2:Y:S01]  /*09b0*/  LDG.E R21, desc[UR12][R14.64+0xc] ;  /* 0x00000c0c0e157981 */ /* 0x000ea2000c1e1900 */
[----:B------:R-:W-:Y:S01]  /*09c0*/  IADD3 R6, PT, PT, R6, 0x4, RZ ;  /* 0x0000000406067810 */ /* 0x000fe20007ffe0ff */
[----:B------:R-:W-:-:S02]  /*09d0*/  UIADD3 UR4, UPT, UPT, UR4, 0x4, URZ ;  /* 0x0000000404047890 */ /* 0x000fc4000fffe0ff */
[----:B--2---:R1:W-:Y:S10]  /*09e0*/  STG.E desc[UR12][R12.64+0xc], R21 ;  /* 0x00000c150c007986 */ /* 0x0043f4000c10190c */
.L_x_4:
[----:B------:R-:W-:Y:S05]  /*09f0*/  BRA.U !UP1, `(.L_x_0) ;  /* 0x0000000109407547 */ /* 0x000fea000b800000 */
[----:B-1----:R-:W1:Y:S01]  /*0a00*/  LDC.64 R10, c[0x0][0x380] ;  /* 0x0000e000ff0a7b82 */ /* 0x002e620000000a00 */
[----:B------:R-:W-:Y:S01]  /*0a10*/  VIADD R9, R9, UR4 ;  /* 0x0000000409097c36 */ /* 0x000fe20008000000 */
[----:B------:R-:W-:-:S03]  /*0a20*/  UIADD3 UR5, UPT, UPT, -UR5, URZ, URZ ;  /* 0x000000ff05057290 */ /* 0x000fc6000fffe1ff */
[----:B------:R-:W-:-:S04]  /*0a30*/  IMAD.WIDE.U32 R4, R9, 0x4, R4 ;  /* 0x0000000409047825 */ /* 0x000fc800078e0004 */
[----:B------:R-:W-:Y:S01]  /*0a40*/  IMAD.MOV.U32 R8, RZ, RZ, R4 ;  /* 0x000000ffff087224 */ /* 0x000fe200078e0004 */
[----:B0-2---:R-:W-:-:S07]  /*0a50*/  MOV R13, R5 ;  /* 0x00000005000d7202 */ /* 0x005fce0000000f00 */
.L_x_5:
[----:B---3--:R-:W-:-:S06]  /*0a60*/  IMAD.MOV.U32 R9, RZ, RZ, R13 ;  /* 0x000000ffff097224 */ /* 0x008fcc00078e000d */
[----:B------:R0:W2:Y:S01]  /*0a70*/  LDG.E R9, desc[UR12][R8.64] ;  /* 0x0000000c08097981 */ /* 0x0000a2000c1e1900 */
[----:B-1----:R-:W-:Y:S01]  /*0a80*/  IMAD.WIDE R4, R6, 0x4, R10 ;  /* 0x0000000406047825 */ /* 0x002fe200078e020a */
[----:B------:R-:W-:-:S03]  /*0a90*/  UIADD3 UR5, UPT, UPT, UR5, 0x1, URZ ;  /* 0x0000000105057890 */ /* 0x000fc6000fffe0ff */
[----:B------:R-:W-:Y:S01]  /*0aa0*/  VIADD R6, R6, 0x1 ;  /* 0x0000000106067836 */ /* 0x000fe20000000000 */
[----:B------:R-:W-:Y:S01]  /*0ab0*/  UISETP.NE.AND UP0, UPT, UR5, URZ, UPT ;  /* 0x000000ff0500728c */ /* 0x000fe2000bf05270 */
[----:B0-----:R-:W-:-:S04]  /*0ac0*/  IADD3 R8, P0, PT, R8, 0x4, RZ ;  /* 0x0000000408087810 */ /* 0x001fc80007f1e0ff */
[----:B------:R-:W-:Y:S01]  /*0ad0*/  IADD3.X R13, PT, PT, RZ, R13, RZ, P0, !PT ;  /* 0x0000000dff0d7210 */ /* 0x000fe200007fe4ff */
[----:B--2---:R3:W-:Y:S03]  /*0ae0*/  STG.E desc[UR12][R4.64], R9 ;  /* 0x0000000904007986 */ /* 0x0047e6000c10190c */
[----:B------:R-:W-:Y:S05]  /*0af0*/  BRA.U UP0, `(.L_x_5) ;  /* 0xfffffffd00d87547 */ /* 0x000fea000b83ffff */
.L_x_0:
[----:B------:R-:W-:-:S13]  /*0b00*/  ISETP.GE.AND P0, PT, R7, 0x1, PT ;  /* 0x000000010700780c */ /* 0x000fda0003f06270 */
[----:B------:R-:W-:Y:S05]  /*0b10*/  @!P0 EXIT ;  /* 0x000000000000894d */ /* 0x000fea0003800000 */
[C---:B------:R-:W-:Y:S01]  /*0b20*/  ISETP.GE.U32.AND P1, PT, R7.reuse, 0x8, PT ;  /* 0x000000080700780c */ /* 0x040fe20003f26070 */
[----:B---3--:R-:W-:Y:S01]  /*0b30*/  IMAD.MOV.U32 R5, RZ, RZ, RZ ;  /* 0x000000ffff057224 */ /* 0x008fe200078e00ff */
[----:B------:R-:W-:-:S04]  /*0b40*/  LOP3.LUT R16, R7, 0x7, RZ, 0xc0, !PT ;  /* 0x0000000707107812 */ /* 0x000fc800078ec0ff */
[----:B------:R-:W-:-:S07]  /*0b50*/  ISETP.NE.AND P0, PT, R16, RZ, PT ;  /* 0x000000ff1000720c */ /* 0x000fce0003f05270 */
[----:B------:R-:W-:Y:S06]  /*0b60*/  @!P1 BRA `(.L_x_6) ;  /* 0x00000004004c9947 */ /* 0x000fec0003800000 */
[----:B------:R-:W-:-:S04]  /*0b70*/  IMAD.WIDE R2, R0, 0x4, R2 ;  /* 0x0000000400027825 */ /* 0x000fc800078e0202 */
[----:B------:R-:W-:Y:S01]  /*0b80*/  HFMA2 R4, -RZ, RZ, 0, 0 ;  /* 0x00000000ff047431 */ /* 0x000fe200000001ff */
[----:B------:R-:W-:Y:S01]  /*0b90*/  LOP3.LUT R5, R7, 0x7ffffff8, RZ, 0xc0, !PT ;  /* 0x7ffffff807057812 */ /* 0x000fe200078ec0ff */
[----:B------:R-:W3:Y:S01]  /*0ba0*/  LDCU UR4, c[0x0][0x3c0] ;  /* 0x00007800ff0477ac */ /* 0x000ee20008000800 */
[----:B------:R-:W-:Y:S01]  /*0bb0*/  IADD3 R14, P1, PT, R2, 0x10, RZ ;  /* 0x00000010020e7810 */ /* 0x000fe20007f3e0ff */
[----:B------:R-:W-:Y:S01]  /*0bc0*/  IMAD.MOV.U32 R2, RZ, RZ, R0 ;  /* 0x000000ffff027224 */ /* 0x000fe200078e0000 */
[----:B------:R-:W-:-:S03]  /*0bd0*/  UIADD3 UR5, UPT, UPT, -UR7, URZ, URZ ;  /* 0x000000ff07057290 */ /* 0x000fc6000fffe1ff */
[----:B0-2---:R-:W-:-:S09]  /*0be0*/  IMAD.X R15, RZ, RZ, R3, P1 ;  /* 0x000000ffff0f7224 */ /* 0x005fd200008e0603 */
.L_x_7:
[----:B------:R-:W-:-:S13]  /*0bf0*/  ISETP.NE.AND P1, PT, RZ, UR5, PT ;  /* 0x00000005ff007c0c */ /* 0x000fda000bf25270 */
[----:B------:R-:W0:Y:S08]  /*0c00*/  @P1 LDC.64 R8, c[0x0][0x3b0] ;  /* 0x0000ec00ff081b82 */ /* 0x000e300000000a00 */
[----:B-1----:R-:W1:Y:S01]  /*0c10*/  @P1 LDC.64 R10, c[0x0][0x380] ;  /* 0x0000e000ff0a1b82 */ /* 0x002e620000000a00 */
[----:B0-----:R-:W-:-:S05]  /*0c20*/  @P1 IMAD.WIDE R8, R2, 0x4, R8 ;  /* 0x0000000402081825 */ /* 0x001fca00078e0208 */
[----:B------:R0:W2:Y:S01]  /*0c30*/  @P1 LDG.E R3, desc[UR12][R8.64] ;  /* 0x0000000c08031981 */ /* 0x0000a2000c1e1900 */
[----:B------:R-:W-:Y:S01]  /*0c40*/  VIADD R7, R4, 0x1 ;  /* 0x0000000104077836 */ /* 0x000fe20000000000 */
[----:B---3--:R-:W-:Y:S01]  /*0c50*/  UMOV UR7, UR4 ;  /* 0x0000000400077c82 */ /* 0x008fe20008000000 */
[----:B-1----:R-:W-:-:S03]  /*0c60*/  @P1 IMAD.WIDE R10, R6, 0x4, R10 ;  /* 0x00000004060a1825 */ /* 0x002fc600078e020a */
[----:B------:R-:W-:Y:S02]  /*0c70*/  ISETP.NE.AND P2, PT, R7, UR7, PT ;  /* 0x0000000707007c0c */ /* 0x000fe4000bf45270 */
[----:B0-----:R-:W-:Y:S01]  /*0c80*/  MOV R8, R14 ;  /* 0x0000000e00087202 */ /* 0x001fe20000000f00 */
[----:B------:R-:W-:-:S10]  /*0c90*/  IMAD.MOV.U32 R9, RZ, RZ, R15 ;  /* 0x000000ffff097224 */ /* 0x000fd400078e000f */
[----:B----4-:R-:W0:Y:S01]  /*0ca0*/  @P2 LDC.64 R12, c[0x0][0x380] ;  /* 0x0000e000ff0c2b82 */ /* 0x010e220000000a00 */
[----:B--2---:R1:W-:Y:S04]  /*0cb0*/  @P1 STG.E desc[UR12][R10.64], R3 ;  /* 0x000000030a001986 */ /* 0x0043e8000c10190c */
[----:B------:R-:W2:Y:S01]  /*0cc0*/  @P2 LDG.E R17, desc[UR12][R8.64+-0xc] ;  /* 0xfffff40c08112981 */ /* 0x000ea2000c1e1900 */
[----:B------:R-:W-:Y:S01]  /*0cd0*/  VIADD R14, R4, 0x2 ;  /* 0x00000002040e7836 */ /* 0x000fe20000000000 */
[----:B------:R-:W-:-:S04]  /*0ce0*/  @P1 IADD3 R7, PT, PT, R6, 0x1, RZ ;  /* 0x0000000106071810 */ /* 0x000fc80007ffe0ff */
[----:B------:R-:W-:Y:S01]  /*0cf0*/  ISETP.NE.AND P3, PT, R14, UR7, PT ;  /* 0x000000070e007c0c */ /* 0x000fe2000bf65270 */
[----:B------:R-:W-:-:S04]  /*0d00*/  @P1 IMAD.MOV.U32 R6, RZ, RZ, R7 ;  /* 0x000000ffff061224 */ /* 0x000fc800078e0007 */
[----:B0-----:R-:W-:-:S08]  /*0d10*/  @P2 IMAD.WIDE R12, R6, 0x4, R12 ;  /* 0x00000004060c2825 */ /* 0x001fd000078e020c */
[----:B------:R-:W0:Y:S01]  /*0d20*/  @P3 LDC.64 R14, c[0x0][0x380] ;  /* 0x0000e000ff0e3b82 */ /* 0x000e220000000a00 */
[----:B--2---:R2:W-:Y:S04]  /*0d30*/  @P2 STG.E desc[UR12][R12.64], R17 ;  /* 0x000000110c002986 */ /* 0x0045e8000c10190c */
[----:B------:R-:W3:Y:S01]  /*0d40*/  @P3 LDG.E R7, desc[UR12][R8.64+-0x8] ;  /* 0xfffff80c08073981 */ /* 0x000ee2000c1e1900 */
[----:B-1----:R-:W-:Y:S01]  /*0d50*/  VIADD R3, R4, 0x3 ;  /* 0x0000000304037836 */ /* 0x002fe20000000000 */
[----:B------:R-:W-:-:S04]  /*0d60*/  @P2 IADD3 R10, PT, PT, R6, 0x1, RZ ;  /* 0x00000001060a2810 */ /* 0x000fc80007ffe0ff */
[----:B------:R-:W-:Y:S01]  /*0d70*/  ISETP.NE.AND P1, PT, R3, UR7, PT ;  /* 0x0000000703007c0c */ /* 0x000fe2000bf25270 */
[----:B------:R-:W-:-:S04]  /*0d80*/  @P2 IMAD.MOV.U32 R6, RZ, RZ, R10 ;  /* 0x000000ffff062224 */ /* 0x000fc800078e000a */
[----:B0-----:R-:W-:-:S08]  /*0d90*/  @P3 IMAD.WIDE R14, R6, 0x4, R14 ;  /* 0x00000004060e3825 */ /* 0x001fd000078e020e */
[----:B------:R-:W0:Y:S01]  /*0da0*/  @P1 LDC.64 R10, c[0x0][0x380] ;  /* 0x0000e000ff0a1b82 */ /* 0x000e220000000a00 */
[----:B---3--:R1:W-:Y:S04]  /*0db0*/  @P3 STG.E desc[UR12][R14.64], R7 ;  /* 0x000000070e003986 */ /* 0x0083e8000c10190c */
[----:B------:R-:W3:Y:S01]  /*0dc0*/  @P1 LDG.E R3, desc[UR12][R8.64+-0x4] ;  /* 0xfffffc0c08031981 */ /* 0x000ee2000c1e1900 */
[----:B--2---:R-:W-:Y:S01]  /*0dd0*/  VIADD R12, R4, 0x4 ;  /* 0x00000004040c7836 */ /* 0x004fe20000000000 */
[----:B------:R-:W-:-:S04]  /*0de0*/  @P3 IADD3 R13, PT, PT, R6, 0x1, RZ ;  /* 0x00000001060d3810 */ /* 0x000fc80007ffe0ff */
[----:B------:R-:W-:Y:S01]  /*0df0*/  ISETP.NE.AND P2, PT, R12, UR7, PT ;  /* 0x000000070c007c0c */ /* 0x000fe2000bf45270 */
[----:B------:R-:W-:-:S04]  /*0e00*/  @P3 IMAD.MOV.U32 R6, RZ, RZ, R13 ;  /* 0x000000ffff063224 */ /* 0x000fc800078e000d */
[----:B0-----:R-:W-:-:S08]  /*0e10*/  @P1 IMAD.WIDE R10, R6, 0x4, R10 ;  /* 0x00000004060a1825 */ /* 0x001fd000078e020a */
[----:B------:R-:W0:Y:S01]  /*0e20*/  @P2 LDC.64 R12, c[0x0][0x380] ;  /* 0x0000e000ff0c2b82 */ /* 0x000e220000000a00 */
[----:B---3--:R2:W-:Y:S04]  /*0e30*/  @P1 STG.E desc[UR12][R10.64], R3 ;  /* 0x000000030a001986 */ /* 0x0085e8000c10190c */
        /* <DEDUP_REMOVED lines=17> */
[----:B-1----:R-:W-:Y:S01]  /*0f50*/  IADD3 R12, PT, PT, R4, 0x7, RZ ;  /* 0x00000007040c7810 */ /* 0x002fe20007ffe0ff */
[----:B------:R-:W-:-:S03]  /*0f60*/  @P3 VIADD R13, R6, 0x1 ;  /* 0x00000001060d3836 */ /* 0x000fc60000000000 */
[----:B------:R-:W-:Y:S02]  /*0f70*/  ISETP.NE.AND P2, PT, R12, UR7, PT ;  /* 0x000000070c007c0c */ /* 0x000fe4000bf45270 */
[----:B------:R-:W-:-:S05]  /*0f80*/  @P3 MOV R6, R13 ;  /* 0x0000000d00063202 */ /* 0x000fca0000000f00 */
[----:B0-----:R-:W-:-:S06]  /*0f90*/  @P1 IMAD.WIDE R10, R6, 0x4, R10 ;  /* 0x00000004060a1825 */ /* 0x001fcc00078e020a */
[----:B------:R-:W0:Y:S01]  /*0fa0*/  @P2 LDC.64 R12, c[0x0][0x380] ;  /* 0x0000e000ff0c2b82 */ /* 0x000e220000000a00 */
[----:B---3--:R1:W-:Y:S04]  /*0fb0*/  @P1 STG.E desc[UR12][R10.64], R3 ;  /* 0x000000030a001986 */ /* 0x0083e8000c10190c */
[----:B------:R-:W3:Y:S01]  /*0fc0*/  @P2 LDG.E R17, desc[UR12][R8.64+0xc] ;  /* 0x00000c0c08112981 */ /* 0x000ee2000c1e1900 */
[----:B--2---:R-:W-:Y:S01]  /*0fd0*/  @P1 VIADD R7, R6, 0x1 ;  /* 0x0000000106071836 */ /* 0x004fe20000000000 */
[----:B------:R-:W-:Y:S01]  /*0fe0*/  IADD3 R14, P3, PT, R8, 0x20, RZ ;  /* 0x00000020080e7810 */ /* 0x000fe20007f7e0ff */
[----:B------:R-:W-:Y:S01]  /*0ff0*/  VIADD R4, R4, 0x8 ;  /* 0x0000000804047836 */ /* 0x000fe20000000000 */
[----:B------:R-:W-:Y:S01]  /*1000*/  UIADD3 UR5, UPT, UPT, UR5, 0x8, URZ ;  /* 0x0000000805057890 */ /* 0x000fe2000fffe0ff */
[----:B------:R-:W-:Y:S01]  /*1010*/  VIADD R2, R2, 0x8 ;  /* 0x0000000802027836 */ /* 0x000fe20000000000 */
[----:B------:R-:W-:Y:S01]  /*1020*/  @P1 MOV R6, R7 ;  /* 0x0000000700061202 */ /* 0x000fe20000000f00 */
[----:B------:R-:W-:Y:S01]  /*1030*/  IMAD.X R15, RZ, RZ, R9, P3 ;  /* 0x000000ffff0f7224 */ /* 0x000fe200018e0609 */
[----:B------:R-:W-:-:S02]  /*1040*/  ISETP.NE.AND P1, PT, R4, R5, PT ;  /* 0x000000050400720c */ /* 0x000fc40003f25270 */
[C---:B-1----:R-:W-:Y:S01]  /*1050*/  @P2 IADD3 R3, PT, PT, R6.reuse, 0x1, RZ ;  /* 0x0000000106032810 */ /* 0x042fe20007ffe0ff */
[----:B0-----:R-:W-:-:S03]  /*1060*/  @P2 IMAD.WIDE R12, R6, 0x4, R12 ;  /* 0x00000004060c2825 */ /* 0x001fc600078e020c */
[----:B------:R-:W-:Y:S02]  /*1070*/  @P2 MOV R6, R3 ;  /* 0x0000000300062202 */ /* 0x000fe40000000f00 */
[----:B---3--:R4:W-:Y:S05]  /*1080*/  @P2 STG.E desc[UR12][R12.64], R17 ;  /* 0x000000110c002986 */ /* 0x0089ea000c10190c */
[----:B------:R-:W-:Y:S05]  /*1090*/  @P1 BRA `(.L_x_7) ;  /* 0xfffffff800d41947 */ /* 0x000fea000383ffff */
.L_x_6:
[----:B------:R-:W-:Y:S05]  /*10a0*/  @!P0 EXIT ;  /* 0x000000000000894d */ /* 0x000fea0003800000 */
[----:B------:R-:W3:Y:S01]  /*10b0*/  LDC R2, c[0x0][0x3bc] ;  /* 0x0000ef00ff027b82 */ /* 0x000ee20000000800 */
[----:B------:R-:W-:Y:S02]  /*10c0*/  ISETP.GE.U32.AND P1, PT, R16, 0x4, PT ;  /* 0x000000041000780c */ /* 0x000fe40003f26070 */
[----:B---3--:R-:W-:-:S04]  /*10d0*/  LOP3.LUT R4, R2, 0x3, RZ, 0xc0, !PT ;  /* 0x0000000302047812 */ /* 0x008fc800078ec0ff */
[----:B------:R-:W-:-:S07]  /*10e0*/  ISETP.NE.AND P0, PT, R4, RZ, PT ;  /* 0x000000ff0400720c */ /* 0x000fce0003f05270 */
[----:B------:R-:W-:Y:S06]  /*10f0*/  @!P1 BRA `(.L_x_8) ;  /* 0x0000000000a09947 */ /* 0x000fec0003800000 */
[----:B------:R-:W-:Y:S01]  /*1100*/  ISETP.NE.AND P3, PT, R5, UR7, PT ;  /* 0x0000000705007c0c */ /* 0x000fe2000bf65270 */
[----:B------:R-:W3:-:S12]  /*1110*/  LDCU.64 UR4, c[0x0][0x3b0] ;  /* 0x00007600ff0477ac */ /* 0x000ed80008000a00 */
[----:B-1----:R-:W1:Y:S01]  /*1120*/  @P3 LDC.64 R10, c[0x0][0x3b0] ;  /* 0x0000ec00ff0a3b82 */ /* 0x002e620000000a00 */
[----:B------:R-:W-:-:S07]  /*1130*/  @P3 IADD3 R3, PT, PT, R0, R5, RZ ;  /* 0x0000000500033210 */ /* 0x000fce0007ffe0ff */
[----:B0-2-4-:R-:W0:Y:S01]  /*1140*/  @P3 LDC.64 R12, c[0x0][0x380] ;  /* 0x0000e000ff0c3b82 */ /* 0x015e220000000a00 */
[----:B-1----:R-:W-:-:S05]  /*1150*/  @P3 IMAD.WIDE R10, R3, 0x4, R10 ;  /* 0x00000004030a3825 */ /* 0x002fca00078e020a */
[----:B------:R1:W2:Y:S01]  /*1160*/  @P3 LDG.E R3, desc[UR12][R10.64] ;  /* 0x0000000c0a033981 */ /* 0x0002a2000c1e1900 */
[----:B------:R-:W-:Y:S01]  /*1170*/  VIADD R7, R5, 0x1 ;  /* 0x0000000105077836 */ /* 0x000fe20000000000 */
[----:B------:R-:W-:Y:S01]  /*1180*/  IADD3 R9, P1, PT, R0, R5, RZ ;  /* 0x0000000500097210 */ /* 0x000fe20007f3e0ff */
[----:B0-----:R-:W-:-:S03]  /*1190*/  @P3 IMAD.WIDE R12, R6, 0x4, R12 ;  /* 0x00000004060c3825 */ /* 0x001fc600078e020c */
[----:B------:R-:W-:Y:S02]  /*11a0*/  ISETP.NE.AND P2, PT, R7, UR7, PT ;  /* 0x0000000707007c0c */ /* 0x000fe4000bf45270 */
[----:B------:R-:W-:Y:S02]  /*11b0*/  LEA.HI.X.SX32 R14, R0, RZ, 0x1, P1 ;  /* 0x000000ff000e7211 */ /* 0x000fe400008f0eff */
[----:B---3--:R-:W-:-:S04]  /*11c0*/  LEA R8, P1, R9, UR4, 0x2 ;  /* 0x0000000409087c11 */ /* 0x008fc8000f8210ff */
[----:B------:R-:W-:-:S05]  /*11d0*/  LEA.HI.X R9, R9, UR5, R14, 0x2, P1 ;  /* 0x0000000509097c11 */ /* 0x000fca00088f140e */
[----:B-1----:R-:W0:Y:S01]  /*11e0*/  @P2 LDC.64 R10, c[0x0][0x380] ;  /* 0x0000e000ff0a2b82 */ /* 0x002e220000000a00 */
[----:B--2---:R1:W-:Y:S04]  /*11f0*/  @P3 STG.E desc[UR12][R12.64], R3 ;  /* 0x000000030c003986 */ /* 0x0043e8000c10190c */
[----:B------:R-:W2:Y:S01]  /*1200*/  @P2 LDG.E R7, desc[UR12][R8.64+0x4] ;  /* 0x0000040c08072981 */ /* 0x000ea2000c1e1900 */
[----:B------:R-:W-:Y:S01]  /*1210*/  IADD3 R14, PT, PT, R5, 0x2, RZ ;  /* 0x00000002050e7810 */ /* 0x000fe20007ffe0ff */
[----:B------:R-:W-:-:S03]  /*1220*/  @P3 VIADD R15, R6, 0x1 ;  /* 0x00000001060f3836 */ /* 0x000fc60000000000 */
[----:B------:R-:W-:Y:S02]  /*1230*/  ISETP.NE.AND P1, PT, R14, UR7, PT ;  /* 0x000000070e007c0c */ /* 0x000fe4000bf25270 */
[----:B------:R-:W-:-:S05]  /*1240*/  @P3 MOV R6, R15 ;  /* 0x0000000f00063202 */ /* 0x000fca0000000f00 */
[----:B0-----:R-:W-:-:S06]  /*1250*/  @P2 IMAD.WIDE R10, R6, 0x4, R10 ;  /* 0x00000004060a2825 */ /* 0x001fcc00078e020a */
        /* <DEDUP_REMOVED lines=10> */
[----:B------:R-:W4:Y:S01]  /*1300*/  @P3 LDG.E R3, desc[UR12][R8.64+0xc] ;  /* 0x00000c0c08033981 */ /* 0x000f22000c1e1900 */
[----:B--2---:R-:W-:Y:S01]  /*1310*/  @P1 IADD3 R7, PT, PT, R6, 0x1, RZ ;  /* 0x0000000106071810 */ /* 0x004fe20007ffe0ff */
[----:B------:R-:W-:-:S04]  /*1320*/  VIADD R5, R5, 0x4 ;  /* 0x0000000405057836 */ /* 0x000fc80000000000 */
[----:B------:R-:W-:-:S04]  /*1330*/  @P1 IMAD.MOV.U32 R6, RZ, RZ, R7 ;  /* 0x000000ffff061224 */ /* 0x000fc800078e0007 */
[C---:B0-----:R-:W-:Y:S01]  /*1340*/  @P3 IMAD.WIDE R12, R6.reuse, 0x4, R12 ;  /* 0x00000004060c3825 */ /* 0x041fe200078e020c */
[----:B------:R-:W-:-:S04]  /*1350*/  @P3 IADD3 R7, PT, PT, R6, 0x1, RZ ;  /* 0x0000000106073810 */ /* 0x000fc80007ffe0ff */
[----:B------:R-:W-:Y:S01]  /*1360*/  @P3 MOV R6, R7 ;  /* 0x0000000700063202 */ /* 0x000fe20000000f00 */
[----:B----4-:R3:W-:Y:S06]  /*1370*/  @P3 STG.E desc[UR12][R12.64], R3 ;  /* 0x000000030c003986 */ /* 0x0107ec000c10190c */
.L_x_8:
[----:B------:R-:W-:Y:S05]  /*1380*/  @!P0 EXIT ;  /* 0x000000000000894d */ /* 0x000fea0003800000 */
[----:B------:R-:W-:Y:S02]  /*1390*/  ISETP.NE.AND P0, PT, R4, 0x1, PT ;  /* 0x000000010400780c */ /* 0x000fe40003f05270 */
[----:B------:R-:W-:-:S11]  /*13a0*/  LOP3.LUT R4, R2, 0x1, RZ, 0xc0, !PT ;  /* 0x0000000102047812 */ /* 0x000fd600078ec0ff */
[----:B------:R-:W-:Y:S05]  /*13b0*/  @!P0 BRA `(.L_x_9) ;  /* 0x0000000000648947 */ /* 0x000fea0003800000 */
[----:B------:R-:W-:-:S13]  /*13c0*/  ISETP.NE.AND P0, PT, R5, UR7, PT ;  /* 0x0000000705007c0c */ /* 0x000fda000bf05270 */
[----:B---3--:R-:W3:Y:S01]  /*13d0*/  @P0 LDC.64 R2, c[0x0][0x3b0] ;  /* 0x0000ec00ff020b82 */ /* 0x008ee20000000a00 */
[----:B------:R-:W-:-:S07]  /*13e0*/  @P0 IMAD.IADD R9, R0, 0x1, R5 ;  /* 0x0000000100090824 */ /* 0x000fce00078e0205 */
[----:B-1----:R-:W1:Y:S01]  /*13f0*/  @P0 LDC.64 R10, c[0x0][0x380] ;  /* 0x0000e000ff0a0b82 */ /* 0x002e620000000a00 */
[----:B---3--:R-:W-:-:S05]  /*1400*/  @P0 IMAD.WIDE R8, R9, 0x4, R2 ;  /* 0x0000000409080825 */ /* 0x008fca00078e0202 */
[----:B------:R3:W5:Y:S01]  /*1410*/  @P0 LDG.E R7, desc[UR12][R8.64] ;  /* 0x0000000c08070981 */ /* 0x000762000c1e1900 */
[----:B------:R-:W-:Y:S01]  /*1420*/  IADD3 R2, PT, PT, R5, 0x1, RZ ;  /* 0x0000000105027810 */ /* 0x000fe20007ffe0ff */
[----:B-1----:R-:W-:-:S03]  /*1430*/  @P0 IMAD.WIDE R10, R6, 0x4, R10 ;  /* 0x00000004060a0825 */ /* 0x002fc600078e020a */
[----:B------:R-:W-:-:S13]  /*1440*/  ISETP.NE.AND P1, PT, R2, UR7, PT ;  /* 0x0000000702007c0c */ /* 0x000fda000bf25270 */
[----:B0-2---:R-:W0:Y:S01]  /*1450*/  @P1 LDC.64 R14, c[0x0][0x3b0] ;  /* 0x0000ec00ff0e1b82 */ /* 0x005e220000000a00 */
[----:B------:R-:W-:Y:S02]  /*1460*/  @P1 SHF.R.S32.HI R3, RZ, 0x1f, R5 ;  /* 0x0000001fff031819 */ /* 0x000fe40000011405 */
[----:B----4-:R-:W-:-:S04]  /*1470*/  @P1 IADD3 R13, P2, PT, R0, R5, RZ ;  /* 0x00000005000d1210 */ /* 0x010fc80007f5e0ff */
[----:B------:R-:W-:Y:S01]  /*1480*/  @P1 LEA.HI.X.SX32 R12, R0, R3, 0x1, P2 ;  /* 0x00000003000c1211 */ /* 0x000fe200010f0eff */
[----:B---3--:R-:W1:Y:S01]  /*1490*/  @P1 LDC.64 R8, c[0x0][0x380] ;  /* 0x0000e000ff081b82 */ /* 0x008e620000000a00 */
[----:B0-----:R-:W-:-:S04]  /*14a0*/  @P1 LEA R2, P2, R13, R14, 0x2 ;  /* 0x0000000e0d021211 */ /* 0x001fc800078410ff */
[----:B------:R-:W-:Y:S01]  /*14b0*/  @P1 LEA.HI.X R3, R13, R15, R12, 0x2, P2 ;  /* 0x0000000f0d031211 */ /* 0x000fe200010f140c */
[----:B-----5:R0:W-:Y:S05]  /*14c0*/  @P0 STG.E desc[UR12][R10.64], R7 ;  /* 0x000000070a000986 */ /* 0x0201ea000c10190c */
[----:B------:R-:W2:Y:S01]  /*14d0*/  @P1 LDG.E R3, desc[UR12][R2.64+0x4] ;  /* 0x0000040c02031981 */ /* 0x000ea2000c1e1900 */
[----:B------:R-:W-:Y:S01]  /*14e0*/  @P0 VIADD R12, R6, 0x1 ;  /* 0x00000001060c0836 */ /* 0x000fe20000000000 */
[----:B------:R-:W-:-:S04]  /*14f0*/  IADD3 R5, PT, PT, R5, 0x2, RZ ;  /* 0x0000000205057810 */ /* 0x000fc80007ffe0ff */
[----:B------:R-:W-:-:S05]  /*1500*/  @P0 MOV R6, R12 ;  /* 0x0000000c00060202 */ /* 0x000fca0000000f00 */
[----:B-1----:R-:W-:-:S04]  /*1510*/  @P1 IMAD.WIDE R8, R6, 0x4, R8 ;  /* 0x0000000406081825 */ /* 0x002fc800078e0208 */
[----:B------:R-:W-:-:S04]  /*1520*/  @P1 VIADD R12, R6, 0x1 ;  /* 0x00000001060c1836 */ /* 0x000fc80000000000 */
[----:B------:R-:W-:Y:S01]  /*1530*/  @P1 IMAD.MOV.U32 R6, RZ, RZ, R12 ;  /* 0x000000ffff061224 */ /* 0x000fe200078e000c */
[----:B--2---:R0:W-:Y:S06]  /*1540*/  @P1 STG.E desc[UR12][R8.64], R3 ;  /* 0x0000000308001986 */ /* 0x0041ec000c10190c */
.L_x_9:
[----:B------:R-:W-:-:S04]  /*1550*/  ISETP.NE.AND P0, PT, R5, UR7, PT ;  /* 0x0000000705007c0c */ /* 0x000fc8000bf05270 */
[----:B------:R-:W-:-:S13]  /*1560*/  ISETP.NE.U32.OR P0, PT, R4, 0x1, !P0 ;  /* 0x000000010400780c */ /* 0x000fda0004705470 */
[----:B------:R-:W-:Y:S05]  /*1570*/  @P0 EXIT ;  /* 0x000000000000094d */ /* 0x000fea0003800000 */
[----:B0--3--:R-:W0:Y:S01]  /*1580*/  LDC.64 R2, c[0x0][0x3b0] ;  /* 0x0000ec00ff027b82 */ /* 0x009e220000000a00 */
[----:B------:R-:W-:-:S05]  /*1590*/  IADD3 R5, PT, PT, R0, R5, RZ ;  /* 0x0000000500057210 */ /* 0x000fca0007ffe0ff */
[----:B0-----:R-:W-:Y:S02]  /*15a0*/  IMAD.WIDE R2, R5, 0x4, R2 ;  /* 0x0000000405027825 */ /* 0x001fe400078e0202 */
[----:B------:R-:W0:Y:S04]  /*15b0*/  LDC.64 R4, c[0x0][0x380] ;  /* 0x0000e000ff047b82 */ /* 0x000e280000000a00 */
[----:B------:R-:W3:Y:S01]  /*15c0*/  LDG.E R3, desc[UR12][R2.64] ;  /* 0x0000000c02037981 */ /* 0x000ee2000c1e1900 */
[----:B0-----:R-:W-:-:S05]  /*15d0*/  IMAD.WIDE R6, R6, 0x4, R4 ;  /* 0x0000000406067825 */ /* 0x001fca00078e0204 */
[----:B---3--:R-:W-:Y:S01]  /*15e0*/  STG.E desc[UR12][R6.64], R3 ;  /* 0x0000000306007986 */ /* 0x008fe2000c10190c */
[----:B------:R-:W-:Y:S05]  /*15f0*/  EXIT ;  /* 0x000000000000794d */ /* 0x000fea0003800000 */
.L_x_10:
[----:B------:R-:W-:-:S00]  /*1600*/  BRA `(.L_x_10) ;  /* 0xfffffffc00fc7947 */ /* 0x000fc0000383ffff */
[----:B------:R-:W-:-:S00]  /*1610*/  NOP ;  /* 0x0000000000007918 */ /* 0x000fc00000000000 */
        /* <DEDUP_REMOVED lines=14> */
.L_x_73:


//--------------------- .text._Z23gpu_get_total_join_sizePiiS_iiiS_iii --------------------------
	.section	.text._Z23gpu_get_total_join_sizePiiS_iiiS_iii,"ax",@progbits
	.align	128
        .global         _Z23gpu_get_total_join_sizePiiS_iiiS_iii
        .type           _Z23gpu_get_total_join_sizePiiS_iiiS_iii,@function
        .size           _Z23gpu_get_total_join_sizePiiS_iiiS_iii,(.L_x_74 - _Z23gpu_get_total_join_sizePiiS_iiiS_iii)
        .other          _Z23gpu_get_total_join_sizePiiS_iiiS_iii,@"STO_CUDA_ENTRY STV_DEFAULT"
_Z23gpu_get_total_join_sizePiiS_iiiS_iii:
.text._Z23gpu_get_total_join_sizePiiS_iiiS_iii:
        /* <DEDUP_REMOVED lines=15> */
[----:B------:R-:W0:Y:S01]  /*00f0*/  LDCU UR4, c[0x0][0x39c] ;  /* 0x00007380ff0477ac */ /* 0x000e220008000800 */
[----:B------:R-:W1:Y:S06]  /*0100*/  LDCU UR5, c[0x0][0x3b4] ;  /* 0x00007680ff0577ac */ /* 0x000e6c0008000800 */
[----:B------:R-:W1:Y:S01]  /*0110*/  LDC R9, c[0x0][0x3b8] ;  /* 0x0000ee00ff097b82 */ /* 0x000e620000000800 */
[----:B------:R-:W2:Y:S07]  /*0120*/  LDCU.64 UR6, c[0x0][0x358] ;  /* 0x00006b00ff0677ac */ /* 0x000eae0008000a00 */
[----:B------:R-:W3:Y:S08]  /*0130*/  LDC.64 R2, c[0x0][0x390] ;  /* 0x0000e400ff027b82 */ /* 0x000ef00000000a00 */
[----:B------:R-:W4:Y:S01]  /*0140*/  LDC.64 R4, c[0x0][0x3a8] ;  /* 0x0000ea00ff047b82 */ /* 0x000f220000000a00 */
[----:B0-----:R-:W-:-:S02]  /*0150*/  IMAD R7, R0, UR4, R7 ;  /* 0x0000000400077c24 */ /* 0x001fc4000f8e0207 */
[----:B-1----:R-:W-:Y:S02]  /*0160*/  IMAD R9, R6, UR5, R9 ;  /* 0x0000000506097c24 */ /* 0x002fe4000f8e0209 */
[----:B---3--:R-:W-:-:S06]  /*0170*/  IMAD.WIDE R2, R7, 0x4, R2 ;  /* 0x0000000407027825 */ /* 0x008fcc00078e0202 */
[----:B--2---:R-:W2:Y:S01]  /*0180*/  LDG.E R2, desc[UR6][R2.64] ;  /* 0x0000000602027981 */ /* 0x004ea2000c1e1900 */
[----:B----4-:R-:W-:-:S06]  /*0190*/  IMAD.WIDE R4, R9, 0x4, R4 ;  /* 0x0000000409047825 */ /* 0x010fcc00078e0204 */
[----:B------:R-:W2:Y:S02]  /*01a0*/  LDG.E R5, desc[UR6][R4.64] ;  /* 0x0000000604057981 */ /* 0x000ea4000c1e1900 */
[----:B--2---:R-:W-:-:S13]  /*01b0*/  ISETP.NE.AND P0, PT, R2, R5, PT ;  /* 0x000000050200720c */ /* 0x004fda0003f05270 */
[----:B------:R-:W-:Y:S05]  /*01c0*/  @P0 EXIT ;  /* 0x000000000000094d */ /* 0x000fea0003800000 */
[----:B------:R-:W0:Y:S01]  /*01d0*/  S2R R0, SR_LANEID ;  /* 0x0000000000007919 */ /* 0x000e220000000000 */
[----:B------:R-:W1:Y:S01]  /*01e0*/  LDC R5, c[0x0][0x388] ;  /* 0x0000e200ff057b82 */ /* 0x000e620000000800 */
[----:B------:R-:W-:Y:S02]  /*01f0*/  VOTEU.ANY UR4, UPT, PT ;  /* 0x0000000000047886 */ /* 0x000fe400038e0100 */
[----:B------:R-:W-:Y:S02]  /*0200*/  UFLO.U32 UR5, UR4 ;  /* 0x00000004000572bd */ /* 0x000fe400080e0000 */
[----:B------:R-:W-:-:S03]  /*0210*/  UPOPC UR4, UR4 ;  /* 0x00000004000472bf */ /* 0x000fc60008000000 */
[----:B------:R-:W2:Y:S03]  /*0220*/  LDC.64 R2, c[0x0][0x380] ;  /* 0x0000e000ff027b82 */ /* 0x000ea60000000a00 */
[----:B-1----:R-:W-:Y:S01]  /*0230*/  IMAD R5, R5, UR4, RZ ;  /* 0x0000000405057c24 */ /* 0x002fe2000f8e02ff */
[----:B0-----:R-:W-:-:S13]  /*0240*/  ISETP.EQ.U32.AND P0, PT, R0, UR5, PT ;  /* 0x0000000500007c0c */ /* 0x001fda000bf02070 */
[----:B--2---:R-:W-:Y:S01]  /*0250*/  @P0 REDG.E.ADD.STRONG.GPU desc[UR6][R2.64], R5 ;  /* 0x000000050200098e */ /* 0x004fe2000c12e106 */
[----:B------:R-:W-:Y:S05]  /*0260*/  EXIT ;  /* 0x000000000000794d */ /* 0x000fea0003800000 */
.L_x_11:
        /* <DEDUP_REMOVED lines=9> */
.L_x_74:


//--------------------- .text._Z25gpu_get_join_data_dynamicPiS_S_iiiS_iii --------------------------
	.section	.text._Z25gpu_get_join_data_dynamicPiS_S_iiiS_iii,"ax",@progbits
	.align	128
        .global         _Z25gpu_get_join_data_dynamicPiS_S_iiiS_iii
        .type           _Z25gpu_get_join_data_dynamicPiS_S_iiiS_iii,@function
        .size           _Z25gpu_get_join_data_dynamicPiS_S_iiiS_iii,(.L_x_75 - _Z25gpu_get_join_data_dynamicPiS_S_iiiS_iii)
        .other          _Z25gpu_get_join_data_dynamicPiS_S_iiiS_iii,@"STO_CUDA_ENTRY STV_DEFAULT"
_Z25gpu_get_join_data_dynamicPiS_S_iiiS_iii:
.text._Z25gpu_get_join_data_dynamicPiS_S_iiiS_iii:
[----:B------:R-:W-:Y:S01]  /*0000*/  LDC R1, c[0x0][0x37c] ;  /* 0x0000df00ff017b82 */ /* 0x000fe20000000800 */
[----:B------:R-:W0:Y:S07]  /*0010*/  S2R R0, SR_TID.X ;  /* 0x0000000000007919 */ /* 0x000e2e0000002100 */
[----:B------:R-:W0:Y:S01]  /*0020*/  S2UR UR4, SR_CTAID.X ;  /* 0x00000000000479c3 */ /* 0x000e220000002500 */
[----:B------:R-:W1:Y:S07]  /*0030*/  LDCU UR5, c[0x0][0x398] ;  /* 0x00007300ff0577ac */ /* 0x000e6e0008000800 */
[----:B------:R-:W0:Y:S02]  /*0040*/  LDC R9, c[0x0][0x360] ;  /* 0x0000d800ff097b82 */ /* 0x000e240000000800 */
[----:B0-----:R-:W-:-:S05]  /*0050*/  IMAD R9, R9, UR4, R0 ;  /* 0x0000000409097c24 */ /* 0x001fca000f8e0200 */
[----:B-1----:R-:W-:-:S13]  /*0060*/  ISETP.GE.AND P0, PT, R9, UR5, PT ;  /* 0x0000000509007c0c */ /* 0x002fda000bf06270 */
[----:B------:R-:W-:Y:S05]  /*0070*/  @P0 EXIT ;  /* 0x000000000000094d */ /* 0x000fea0003800000 */
[----:B------:R-:W0:Y:S01]  /*0080*/  LDC R0, c[0x0][0x3b0] ;  /* 0x0000ec00ff007b82 */ /* 0x000e220000000800 */
[----:B------:R-:W1:Y:S07]  /*0090*/  LDCU UR4, c[0x0][0x3a0] ;  /* 0x00007400ff0477ac */ /* 0x000e6e0008000800 */
[----:B------:R-:W2:Y:S08]  /*00a0*/  LDC R10, c[0x0][0x39c] ;  /* 0x0000e700ff0a7b82 */ /* 0x000eb00000000800 */
[----:B------:R-:W3:Y:S08]  /*00b0*/  LDC.64 R4, c[0x0][0x390] ;  /* 0x0000e400ff047b82 */ /* 0x000ef00000000a00 */
[----:B------:R-:W4:Y:S01]  /*00c0*/  LDC.64 R6, c[0x0][0x388] ;  /* 0x0000e200ff067b82 */ /* 0x000f220000000a00 */
[----:B0-----:R-:W-:Y:S01]  /*00d0*/  ISETP.GE.AND P0, PT, R0, 0x1, PT ;  /* 0x000000010000780c */ /* 0x001fe20003f06270 */
[----:B--2---:R-:W-:-:S04]  /*00e0*/  IMAD R3, R9, R10, RZ ;  /* 0x0000000a09037224 */ /* 0x004fc800078e02ff */
[----:B-1----:R-:W-:-:S08]  /*00f0*/  VIADD R11, R3, UR4 ;  /* 0x00000004030b7c36 */ /* 0x002fd00008000000 */
[----:B------:R-:W-:Y:S05]  /*0100*/  @!P0 EXIT ;  /* 0x000000000000894d */ /* 0x000fea0003800000 */
[----:B------:R-:W0:Y:S01]  /*0110*/  LDCU.64 UR8, c[0x0][0x358] ;  /* 0x00006b00ff0877ac */ /* 0x000e220008000a00 */
[----:B---3--:R-:W-:Y:S01]  /*0120*/  IMAD.WIDE R4, R11, 0x4, R4 ;  /* 0x000000040b047825 */ /* 0x008fe200078e0204 */
[----:B------:R-:W1:Y:S03]  /*0130*/  LDCU UR5, c[0x0][0x3b4] ;  /* 0x00007680ff0577ac */ /* 0x000e660008000800 */
[----:B----4-:R-:W-:Y:S01]  /*0140*/  IMAD.WIDE R6, R9, 0x4, R6 ;  /* 0x0000000409067825 */ /* 0x010fe200078e0206 */
[----:B0-----:R0:W5:Y:S04]  /*0150*/  LDG.E R2, desc[UR8][R4.64] ;  /* 0x0000000804027981 */ /* 0x001168000c1e1900 */
[----:B------:R0:W5:Y:S01]  /*0160*/  LDG.E R0, desc[UR8][R6.64] ;  /* 0x0000000806007981 */ /* 0x000162000c1e1900 */
[----:B-1----:R-:W-:-:S09]  /*0170*/  UISETP.GE.AND UP0, UPT, UR5, 0x1, UPT ;  /* 0x000000010500788c */ /* 0x002fd2000bf06270 */
[----:B0-----:R-:W-:Y:S05]  /*0180*/  BRA.U !UP0, `(.L_x_12) ;  /* 0x0000001d08d47547 */ /* 0x001fea000b800000 */
[----:B------:R-:W-:-:S13]  /*0190*/  ISETP.GE.AND P0, PT, R10, 0x1, PT ;  /* 0x000000010a00780c */ /* 0x000fda0003f06270 */
[----:B------:R-:W-:Y:S05]  /*01a0*/  @!P0 BRA `(.L_x_13) ;  /* 0x0000001000d88947 */ /* 0x000fea0003800000 */
[C---:B------:R-:W-:Y:S01]  /*01b0*/  LOP3.LUT R8, R10.reuse, 0x7ffffff0, RZ, 0xc0, !PT ;  /* 0x7ffffff00a087812 */ /* 0x040fe200078ec0ff */
[----:B------:R-:W-:Y:S01]  /*01c0*/  ULOP3.LUT UR7, UR5, 0x7, URZ, 0xc0, !UPT ;  /* 0x0000000705077892 */ /* 0x000fe2000f8ec0ff */
[C---:B------:R-:W-:Y:S01]  /*01d0*/  LOP3.LUT R16, R10.reuse, 0xf, RZ, 0xc0, !PT ;  /* 0x0000000f0a107812 */ /* 0x040fe200078ec0ff */
[----:B------:R-:W-:Y:S01]  /*01e0*/  ULOP3.LUT UR5, UR5, 0x7ffffff8, URZ, 0xc0, !UPT ;  /* 0x7ffffff805057892 */ /* 0x000fe2000f8ec0ff */
[C---:B------:R-:W-:Y:S01]  /*01f0*/  LOP3.LUT R17, R10.reuse, 0x7, RZ, 0xc0, !PT ;  /* 0x000000070a117812 */ /* 0x040fe200078ec0ff */
[----:B------:R-:W-:Y:S01]  /*0200*/  UMOV UR4, URZ ;  /* 0x000000ff00047c82 */ /* 0x000fe20008000000 */
[----:B------:R-:W-:Y:S01]  /*0210*/  LOP3.LUT R9, R10, 0x3, RZ, 0xc0, !PT ;  /* 0x000000030a097812 */ /* 0x000fe200078ec0ff */
[----:B------:R-:W-:-:S08]  /*0220*/  IMAD.MOV R10, RZ, RZ, -R8 ;  /* 0x000000ffff0a7224 */ /* 0x000fd000078e0a08 */
.L_x_24:
[----:B0-----:R-:W0:Y:S01]  /*0230*/  LDCU UR11, c[0x0][0x3b4] ;  /* 0x00007680ff0b77ac */ /* 0x001e220008000800 */
[----:B-12---:R-:W1:Y:S01]  /*0240*/  LDC.64 R4, c[0x0][0x3a8] ;  /* 0x0000ea00ff047b82 */ /* 0x006e620000000a00 */
[----:B------:R-:W2:Y:S01]  /*0250*/  LDCU UR6, c[0x0][0x3b8] ;  /* 0x00007700ff0677ac */ /* 0x000ea20008000800 */
[----:B0-----:R-:W-:Y:S01]  /*0260*/  UIMAD UR10, UR4, UR11, URZ ;  /* 0x0000000b040a72a4 */ /* 0x001fe2000f8e02ff */
[----:B--2---:R-:W-:-:S05]  /*0270*/  MOV R11, UR6 ;  /* 0x00000006000b7c02 */ /* 0x004fca0008000f00 */
[----:B------:R-:W-:-:S04]  /*0280*/  VIADD R7, R11, UR10 ;  /* 0x0000000a0b077c36 */ /* 0x000fc80008000000 */
[----:B-1----:R-:W-:-:S06]  /*0290*/  IMAD.WIDE R4, R7, 0x4, R4 ;  /* 0x0000000407047825 */ /* 0x002fcc00078e0204 */
[----:B------:R-:W2:Y:S01]  /*02a0*/  LDG.E R5, desc[UR8][R4.64] ;  /* 0x0000000804057981 */ /* 0x000ea2000c1e1900 */
[----:B------:R-:W-:Y:S01]  /*02b0*/  BSSY.RECONVERGENT B0, `(.L_x_14) ;  /* 0x000011f000007945 */ /* 0x000fe20003800200 */
[----:B--2--5:R-:W-:-:S13]  /*02c0*/  ISETP.NE.AND P0, PT, R2, R5, PT ;  /* 0x000000050200720c */ /* 0x024fda0003f05270 */
[----:B---3--:R-:W-:Y:S05]  /*02d0*/  @P0 BRA `(.L_x_15) ;  /* 0x0000001000700947 */ /* 0x008fea0003800000 */
[----:B------:R-:W0:Y:S01]  /*02e0*/  LDCU UR6, c[0x0][0x39c] ;  /* 0x00007380ff0677ac */ /* 0x000e220008000800 */
[----:B------:R-:W-:Y:S01]  /*02f0*/  IMAD.MOV.U32 R4, RZ, RZ, RZ ;  /* 0x000000ffff047224 */ /* 0x000fe200078e00ff */
[----:B0-----:R-:W-:-:S09]  /*0300*/  UISETP.GE.U32.AND UP0, UPT, UR6, 0x10, UPT ;  /* 0x000000100600788c */ /* 0x001fd2000bf06070 */
[----:B------:R-:W-:Y:S05]  /*0310*/  BRA.U !UP0, `(.L_x_16) ;  /* 0x0000000108b07547 */ /* 0x000fea000b800000 */
[----:B------:R-:W-:Y:S01]  /*0320*/  MOV R12, R3 ;  /* 0x00000003000c7202 */ /* 0x000fe20000000f00 */
[----:B------:R-:W-:-:S07]  /*0330*/  IMAD.MOV.U32 R13, RZ, RZ, R10 ;  /* 0x000000ffff0d7224 */ /* 0x000fce00078e000a */
.L_x_17:
[----:B------:R-:W0:Y:S08]  /*0340*/  LDC.64 R4, c[0x0][0x390] ;  /* 0x0000e400ff047b82 */ /* 0x000e300000000a00 */
[----:B----4-:R-:W1:Y:S01]  /*0350*/  LDC.64 R6, c[0x0][0x380] ;  /* 0x0000e000ff067b82 */ /* 0x010e620000000a00 */
[----:B0-----:R-:W-:-:S05]  /*0360*/  IMAD.WIDE R4, R12, 0x4, R4 ;  /* 0x000000040c047825 */ /* 0x001fca00078e0204 */
[----:B------:R-:W2:Y:S01]  /*0370*/  LDG.E R15, desc[UR8][R4.64] ;  /* 0x00000008040f7981 */ /* 0x000ea2000c1e1900 */
[----:B-1----:R-:W-:-:S05]  /*0380*/  IMAD.WIDE R6, R0, 0x4, R6 ;  /* 0x0000000400067825 */ /* 0x002fca00078e0206 */
        /* <DEDUP_REMOVED lines=30> */
[----:B------:R-:W-:Y:S01]  /*0570*/  VIADD R13, R13, 0x10 ;  /* 0x000000100d0d7836 */ /* 0x000fe20000000000 */
[----:B------:R-:W-:Y:S01]  /*0580*/  IADD3 R0, PT, PT, R0, 0x10, RZ ;  /* 0x0000001000007810 */ /* 0x000fe20007ffe0ff */
[----:B------:R-:W-:-:S03]  /*0590*/  VIADD R12, R12, 0x10 ;  /* 0x000000100c0c7836 */ /* 0x000fc60000000000 */
[----:B------:R-:W-:Y:S01]  /*05a0*/  ISETP.NE.AND P0, PT, R13, RZ, PT ;  /* 0x000000ff0d00720c */ /* 0x000fe20003f05270 */
[----:B--2---:R4:W-:-:S12]  /*05b0*/  STG.E desc[UR8][R6.64+0x3c], R23 ;  /* 0x00003c1706007986 */ /* 0x0049d8000c101908 */
[----:B------:R-:W-:Y:S05]  /*05c0*/  @P0 BRA `(.L_x_17) ;  /* 0xfffffffc005c0947 */ /* 0x000fea000383ffff */
[----:B------:R-:W-:-:S07]  /*05d0*/  IMAD.MOV.U32 R4, RZ, RZ, R8 ;  /* 0x000000ffff047224 */ /* 0x000fce00078e0008 */
.L_x_16:
[----:B------:R-:W-:-:S13]  /*05e0*/  ISETP.NE.AND P0, PT, R16, RZ, PT ;  /* 0x000000ff1000720c */ /* 0x000fda0003f05270 */
[----:B------:R-:W-:Y:S05]  /*05f0*/  @!P0 BRA `(.L_x_18) ;  /* 0x00000004000c8947 */ /* 0x000fea0003800000 */
[----:B------:R-:W-:Y:S02]  /*0600*/  IADD3 R5, PT, PT, R16, -0x1, RZ ;  /* 0xffffffff10057810 */ /* 0x000fe40007ffe0ff */
[----:B------:R-:W-:Y:S02]  /*0610*/  ISETP.NE.AND P1, PT, R17, RZ, PT ;  /* 0x000000ff1100720c */ /* 0x000fe40003f25270 */
[----:B------:R-:W-:-:S13]  /*0620*/  ISETP.GE.U32.AND P0, PT, R5, 0x7, PT ;  /* 0x000000070500780c */ /* 0x000fda0003f06070 */
[----:B------:R-:W-:Y:S05]  /*0630*/  @!P0 BRA `(.L_x_19) ;  /* 0x00000000005c8947 */ /* 0x000fea0003800000 */
[----:B----4-:R-:W0:Y:S01]  /*0640*/  LDC.64 R6, c[0x0][0x390] ;  /* 0x0000e400ff067b82 */ /* 0x010e220000000a00 */
[----:B------:R-:W-:-:S07]  /*0650*/  IMAD.IADD R5, R3, 0x1, R4 ;  /* 0x0000000103057824 */ /* 0x000fce00078e0204 */
[----:B------:R-:W1:Y:S01]  /*0660*/  LDC.64 R12, c[0x0][0x380] ;  /* 0x0000e000ff0c7b82 */ /* 0x000e620000000a00 */
        /* <DEDUP_REMOVED lines=17> */
[----:B------:R-:W-:Y:S01]  /*0780*/  VIADD R4, R4, 0x8 ;  /* 0x0000000804047836 */ /* 0x000fe20000000000 */
[----:B------:R-:W-:-:S02]  /*0790*/  IADD3 R0, PT, PT, R0, 0x8, RZ ;  /* 0x0000000800007810 */ /* 0x000fc40007ffe0ff */
[----:B---3--:R2:W-:Y:S05]  /*07a0*/  STG.E desc[UR8][R12.64+0x1c], R15 ;  /* 0x00001c0f0c007986 */ /* 0x0085ea000c101908 */
.L_x_19:
[----:B------:R-:W-:Y:S05]  /*07b0*/  @!P1 BRA `(.L_x_18) ;  /* 0x00000000009c9947 */ /* 0x000fea0003800000 */
[----:B--2---:R-:W-:-:S05]  /*07c0*/  VIADD R5, R17, 0xffffffff ;  /* 0xffffffff11057836 */ /* 0x004fca0000000000 */
[----:B------:R-:W-:-:S13]  /*07d0*/  ISETP.GE.U32.AND P0, PT, R5, 0x3, PT ;  /* 0x000000030500780c */ /* 0x000fda0003f06070 */
[----:B----4-:R-:W0:Y:S01]  /*07e0*/  @P0 LDC.64 R6, c[0x0][0x390] ;  /* 0x0000e400ff060b82 */ /* 0x010e220000000a00 */
[----:B------:R-:W-:-:S07]  /*07f0*/  @P0 IMAD.IADD R5, R3, 0x1, R4 ;  /* 0x0000000103050824 */ /* 0x000fce00078e0204 */
[----:B------:R-:W1:Y:S01]  /*0800*/  @P0 LDC.64 R12, c[0x0][0x380] ;  /* 0x0000e000ff0c0b82 */ /* 0x000e620000000a00 */
[----:B0-----:R-:W-:-:S05]  /*0810*/  @P0 IMAD.WIDE R6, R5, 0x4, R6 ;  /* 0x0000000405060825 */ /* 0x001fca00078e0206 */
[----:B------:R-:W2:Y:S01]  /*0820*/  @P0 LDG.E R5, desc[UR8][R6.64] ;  /* 0x0000000806050981 */ /* 0x000ea2000c1e1900 */
[----:B-1----:R-:W-:-:S05]  /*0830*/  @P0 IMAD.WIDE R12, R0, 0x4, R12 ;  /* 0x00000004000c0825 */ /* 0x002fca00078e020c */
[----:B--2---:R0:W-:Y:S04]  /*0840*/  @P0 STG.E desc[UR8][R12.64], R5 ;  /* 0x000000050c000986 */ /* 0x0041e8000c101908 */
[----:B------:R-:W2:Y:S04]  /*0850*/  @P0 LDG.E R19, desc[UR8][R6.64+0x4] ;  /* 0x0000040806130981 */ /* 0x000ea8000c1e1900 */
[----:B--2---:R0:W-:Y:S04]  /*0860*/  @P0 STG.E desc[UR8][R12.64+0x4], R19 ;  /* 0x000004130c000986 */ /* 0x0041e8000c101908 */
[----:B------:R-:W2:Y:S04]  /*0870*/  @P0 LDG.E R21, desc[UR8][R6.64+0x8] ;  /* 0x0000080806150981 */ /* 0x000ea8000c1e1900 */
[----:B--2---:R0:W-:Y:S04]  /*0880*/  @P0 STG.E desc[UR8][R12.64+0x8], R21 ;  /* 0x000008150c000986 */ /* 0x0041e8000c101908 */
[----:B------:R-:W2:Y:S01]  /*0890*/  @P0 LDG.E R23, desc[UR8][R6.64+0xc] ;  /* 0x00000c0806170981 */ /* 0x000ea2000c1e1900 */
[----:B------:R-:W-:Y:S01]  /*08a0*/  ISETP.NE.AND P1, PT, R9, RZ, PT ;  /* 0x000000ff0900720c */ /* 0x000fe20003f25270 */
[----:B------:R-:W-:Y:S01]  /*08b0*/  @P0 VIADD R4, R4, 0x4 ;  /* 0x0000000404040836 */ /* 0x000fe20000000000 */
[----:B------:R-:W-:Y:S01]  /*08c0*/  MOV R15, R0 ;  /* 0x00000000000f7202 */ /* 0x000fe20000000f00 */
[----:B------:R-:W-:-:S05]  /*08d0*/  @P0 VIADD R0, R0, 0x4 ;  /* 0x0000000400000836 */ /* 0x000fca0000000000 */
[----:B------:R-:W-:Y:S01]  /*08e0*/  @P0 MOV R15, R0 ;  /* 0x00000000000f0202 */ /* 0x000fe20000000f00 */
[----:B--2---:R0:W-:Y:S04]  /*08f0*/  @P0 STG.E desc[UR8][R12.64+0xc], R23 ;  /* 0x00000c170c000986 */ /* 0x0041e8000c101908 */
[----:B------:R-:W-:Y:S05]  /*0900*/  @!P1 BRA `(.L_x_18) ;  /* 0x0000000000489947 */ /* 0x000fea0003800000 */
[----:B------:R-:W1:Y:S01]  /*0910*/  LDC.64 R6, c[0x0][0x390] ;  /* 0x0000e400ff067b82 */ /* 0x000e620000000a00 */
[----:B0-----:R-:W-:-:S04]  /*0920*/  IMAD.IADD R5, R3, 0x1, R4 ;  /* 0x0000000103057824 */ /* 0x001fc800078e0204 */
[----:B-1----:R-:W-:-:S03]  /*0930*/  IMAD.WIDE R4, R5, 0x4, R6 ;  /* 0x0000000405047825 */ /* 0x002fc600078e0206 */
[----:B------:R-:W0:Y:S02]  /*0940*/  LDC.64 R6, c[0x0][0x380] ;  /* 0x0000e000ff067b82 */ /* 0x000e240000000a00 */
[----:B------:R-:W2:Y:S01]  /*0950*/  LDG.E R13, desc[UR8][R4.64] ;  /* 0x00000008040d7981 */ /* 0x000ea2000c1e1900 */
[----:B------:R-:W-:Y:S01]  /*0960*/  ISETP.NE.AND P0, PT, R9, 0x1, PT ;  /* 0x000000010900780c */ /* 0x000fe20003f05270 */
[C---:B------:R-:W-:Y:S02]  /*0970*/  VIADD R0, R15.reuse, 0x1 ;  /* 0x000000010f007836 */ /* 0x040fe40000000000 */
[----:B0-----:R-:W-:-:S05]  /*0980*/  IMAD.WIDE R6, R15, 0x4, R6 ;  /* 0x000000040f067825 */ /* 0x001fca00078e0206 */
[----:B--2---:R1:W-:Y:S05]  /*0990*/  STG.E desc[UR8][R6.64], R13 ;  /* 0x0000000d06007986 */ /* 0x0043ea000c101908 */
[----:B------:R-:W-:Y:S05]  /*09a0*/  @!P0 BRA `(.L_x_18) ;  /* 0x0000000000208947 */ /* 0x000fea0003800000 */
[----:B-1----:R-:W2:Y:S01]  /*09b0*/  LDG.E R13, desc[UR8][R4.64+0x4] ;  /* 0x00000408040d7981 */ /* 0x002ea2000c1e1900 */
[----:B------:R-:W-:Y:S02]  /*09c0*/  ISETP.NE.AND P0, PT, R9, 0x2, PT ;  /* 0x000000020900780c */ /* 0x000fe40003f05270 */
[----:B------:R-:W-:Y:S01]  /*09d0*/  IADD3 R0, PT, PT, R15, 0x2, RZ ;  /* 0x000000020f007810 */ /* 0x000fe20007ffe0ff */
[----:B--2---:R3:W-:Y:S10]  /*09e0*/  STG.E desc[UR8][R6.64+0x4], R13 ;  /* 0x0000040d06007986 */ /* 0x0047f4000c101908 */
[----:B------:R-:W-:Y:S05]  /*09f0*/  @!P0 BRA `(.L_x_18) ;  /* 0x00000000000c8947 */ /* 0x000fea0003800000 */
[----:B------:R-:W2:Y:S01]  /*0a00*/  LDG.E R5, desc[UR8][R4.64+0x8] ;  /* 0x0000080804057981 */ /* 0x000ea2000c1e1900 */
[----:B------:R-:W-:-:S03]  /*0a10*/  VIADD R0, R15, 0x3 ;  /* 0x000000030f007836 */ /* 0x000fc60000000000 */
[----:B--2---:R0:W-:Y:S04]  /*0a20*/  STG.E desc[UR8][R6.64+0x8], R5 ;  /* 0x0000080506007986 */ /* 0x0041e8000c101908 */
.L_x_18:
[----:B------:R-:W-:Y:S01]  /*0a30*/  UISETP.GE.U32.AND UP0, UPT, UR11, 0x8, UPT ;  /* 0x000000080b00788c */ /* 0x000fe2000bf06070 */
[----:B01-34-:R-:W-:-:S08]  /*0a40*/  IMAD.MOV.U32 R6, RZ, RZ, RZ ;  /* 0x000000ffff067224 */ /* 0x01bfd000078e00ff */
[----:B------:R-:W-:Y:S05]  /*0a50*/  BRA.U !UP0, `(.L_x_20) ;  /* 0x00000005083c7547 */ /* 0x000fea000b800000 */
[----:B--2---:R-:W0:Y:S01]  /*0a60*/  LDC.64 R4, c[0x0][0x3a8] ;  /* 0x0000ea00ff047b82 */ /* 0x004e220000000a00 */
[----:B------:R-:W-:Y:S01]  /*0a70*/  HFMA2 R12, -RZ, RZ, 0, 0 ;  /* 0x00000000ff0c7431 */ /* 0x000fe200000001ff */
[----:B------:R-:W1:Y:S01]  /*0a80*/  LDCU UR6, c[0x0][0x3b8] ;  /* 0x00007700ff0677ac */ /* 0x000e620008000800 */
[----:B------:R-:W-:-:S05]  /*0a90*/  NOP ;  /* 0x0000000000007918 */ /* 0x000fca0000000000 */
.L_x_21:
[----:B-1----:R-:W-:-:S05]  /*0aa0*/  IMAD.U32 R11, RZ, RZ, UR6 ;  /* 0x00000006ff0b7e24 */ /* 0x002fca000f8e00ff */
[----:B------:R-:W-:-:S13]  /*0ab0*/  ISETP.NE.AND P0, PT, R12, R11, PT ;  /* 0x0000000b0c00720c */ /* 0x000fda0003f05270 */
[----:B------:R-:W1:Y:S01]  /*0ac0*/  @P0 LDC.64 R18, c[0x0][0x3a8] ;  /* 0x0000ea00ff120b82 */ /* 0x000e620000000a00 */
[----:B------:R-:W-:-:S07]  /*0ad0*/  @P0 VIADD R7, R12, UR10 ;  /* 0x0000000a0c070c36 */ /* 0x000fce0008000000 */
[----:B---3--:R-:W2:Y:S01]  /*0ae0*/  @P0 LDC.64 R14, c[0x0][0x380] ;  /* 0x0000e000ff0e0b82 */ /* 0x008ea20000000a00 */
[----:B-1----:R-:W-:-:S05]  /*0af0*/  @P0 IMAD.WIDE.U32 R18, R7, 0x4, R18 ;  /* 0x0000000407120825 */ /* 0x002fca00078e0012 */
[----:B------:R-:W3:Y:S01]  /*0b00*/  @P0 LDG.E R13, desc[UR8][R18.64] ;  /* 0x00000008120d0981 */ /* 0x000ee2000c1e1900 */
[C---:B------:R-:W-:Y:S02]  /*0b10*/  IADD3 R6, PT, PT, R12.reuse, 0x1, RZ ;  /* 0x000000010c067810 */ /* 0x040fe40007ffe0ff */
[----:B------:R-:W-:Y:S02]  /*0b20*/  IADD3 R7, P1, PT, R12, UR10, RZ ;  /* 0x0000000a0c077c10 */ /* 0x000fe4000ff3e0ff */
[----:B------:R-:W-:-:S03]  /*0b30*/  ISETP.NE.AND P2, PT, R6, R11, PT ;  /* 0x0000000b0600720c */ /* 0x000fc60003f45270 */
[----:B------:R-:W-:Y:S01]  /*0b40*/  IMAD.X R20, RZ, RZ, RZ, P1 ;  /* 0x000000ffff147224 */ /* 0x000fe200008e06ff */
[----:B0-----:R-:W-:-:S04]  /*0b50*/  LEA R6, P1, R7, R4, 0x2 ;  /* 0x0000000407067211 */ /* 0x001fc800078210ff */
[----:B------:R-:W-:Y:S01]  /*0b60*/  LEA.HI.X R7, R7, R5, R20, 0x2, P1 ;  /* 0x0000000507077211 */ /* 0x000fe200008f1414 */
[----:B--2---:R-:W-:-:S04]  /*0b70*/  @P0 IMAD.WIDE R20, R0, 0x4, R14 ;  /* 0x0000000400140825 */ /* 0x004fc800078e020e */
[----:B------:R-:W0:Y:S01]  /*0b80*/  @P2 LDC.64 R14, c[0x0][0x380] ;  /* 0x0000e000ff0e2b82 */ /* 0x000e220000000a00 */
[----:B---3--:R1:W-:Y:S04]  /*0b90*/  @P0 STG.E desc[UR8][R20.64], R13 ;  /* 0x0000000d14000986 */ /* 0x0083e8000c101908 */
[----:B------:R-:W2:Y:S01]  /*0ba0*/  @P2 LDG.E R23, desc[UR8][R6.64+0x4] ;  /* 0x0000040806172981 */ /* 0x000ea2000c1e1900 */
[----:B------:R-:W-:Y:S01]  /*0bb0*/  VIADD R22, R12, 0x2 ;  /* 0x000000020c167836 */ /* 0x000fe20000000000 */
[----:B------:R-:W-:-:S04]  /*0bc0*/  @P0 IADD3 R18, PT, PT, R0, 0x1, RZ ;  /* 0x0000000100120810 */ /* 0x000fc80007ffe0ff */
[----:B------:R-:W-:Y:S01]  /*0bd0*/  ISETP.NE.AND P1, PT, R22, R11, PT ;  /* 0x0000000b1600720c */ /* 0x000fe20003f25270 */
[----:B------:R-:W-:-:S04]  /*0be0*/  @P0 IMAD.MOV.U32 R0, RZ, RZ, R18 ;  /* 0x000000ffff000224 */ /* 0x000fc800078e0012 */
[----:B0-----:R-:W-:-:S08]  /*0bf0*/  @P2 IMAD.WIDE R18, R0, 0x4, R14 ;  /* 0x0000000400122825 */ /* 0x001fd000078e020e */
[----:B------:R-:W0:Y:S01]  /*0c00*/  @P1 LDC.64 R14, c[0x0][0x380] ;  /* 0x0000e000ff0e1b82 */ /* 0x000e220000000a00 */
[----:B--2---:R2:W-:Y:S04]  /*0c10*/  @P2 STG.E desc[UR8][R18.64], R23 ;  /* 0x0000001712002986 */ /* 0x0045e8000c101908 */
[----:B------:R-:W3:Y:S01]  /*0c20*/  @P1 LDG.E R25, desc[UR8][R6.64+0x8] ;  /* 0x0000080806191981 */ /* 0x000ee2000c1e1900 */
[----:B-1----:R-:W-:Y:S01]  /*0c30*/  VIADD R20, R12, 0x3 ;  /* 0x000000030c147836 */ /* 0x002fe20000000000 */
[----:B------:R-:W-:-:S04]  /*0c40*/  @P2 IADD3 R13, PT, PT, R0, 0x1, RZ ;  /* 0x00000001000d2810 */ /* 0x000fc80007ffe0ff */
[----:B------:R-:W-:Y:S01]  /*0c50*/  ISETP.NE.AND P0, PT, R20, R11, PT ;  /* 0x0000000b1400720c */ /* 0x000fe20003f05270 */
[----:B------:R-:W-:-:S04]  /*0c60*/  @P2 IMAD.MOV.U32 R0, RZ, RZ, R13 ;  /* 0x000000ffff002224 */ /* 0x000fc800078e000d */
[----:B0-----:R-:W-:-:S08]  /*0c70*/  @P1 IMAD.WIDE R20, R0, 0x4, R14 ;  /* 0x0000000400141825 */ /* 0x001fd000078e020e */
[----:B------:R-:W0:Y:S01]  /*0c80*/  @P0 LDC.64 R14, c[0x0][0x380] ;  /* 0x0000e000ff0e0b82 */ /* 0x000e220000000a00 */
[----:B---3--:R1:W-:Y:S04]  /*0c90*/  @P1 STG.E desc[UR8][R20.64], R25 ;  /* 0x0000001914001986 */ /* 0x0083e8000c101908 */
[----:B------:R-:W3:Y:S01]  /*0ca0*/  @P0 LDG.E R13, desc[UR8][R6.64+0xc] ;  /* 0x00000c08060d0981 */ /* 0x000ee2000c1e1900 */
[----:B--2---:R-:W-:Y:S01]  /*0cb0*/  VIADD R18, R12, 0x4 ;  /* 0x000000040c127836 */ /* 0x004fe20000000000 */
[----:B------:R-:W-:-:S04]  /*0cc0*/  @P1 IADD3 R19, PT, PT, R0, 0x1, RZ ;  /* 0x0000000100131810 */ /* 0x000fc80007ffe0ff */
[----:B------:R-:W-:Y:S01]  /*0cd0*/  ISETP.NE.AND P2, PT, R18, R11, PT ;  /* 0x0000000b1200720c */ /* 0x000fe20003f45270 */
[----:B------:R-:W-:-:S04]  /*0ce0*/  @P1 IMAD.MOV.U32 R0, RZ, RZ, R19 ;  /* 0x000000ffff001224 */ /* 0x000fc800078e0013 */
[----:B0-----:R-:W-:-:S08]  /*0cf0*/  @P0 IMAD.WIDE R18, R0, 0x4, R14 ;  /* 0x0000000400120825 */ /* 0x001fd000078e020e */
[----:B------:R-:W0:Y:S01]  /*0d00*/  @P2 LDC.64 R14, c[0x0][0x380] ;  /* 0x0000e000ff0e2b82 */ /* 0x000e220000000a00 */
[----:B---3--:R2:W-:Y:S04]  /*0d10*/  @P0 STG.E desc[UR8][R18.64], R13 ;  /* 0x0000000d12000986 */ /* 0x0085e8000c101908 */
        /* <DEDUP_REMOVED lines=24> */
[----:B------:R-:W4:Y:S01]  /*0ea0*/  @P2 LDG.E R23, desc[UR8][R6.64+0x1c] ;  /* 0x00001c0806172981 */ /* 0x000f22000c1e1900 */
[----:B--2---:R-:W-:Y:S02]  /*0eb0*/  @P0 VIADD R18, R0, 0x1 ;  /* 0x0000000100120836 */ /* 0x004fe40000000000 */
[----:B------:R-:W-:-:S03]  /*0ec0*/  VIADD R12, R12, 0x8 ;  /* 0x000000080c0c7836 */ /* 0x000fc60000000000 */
[----:B------:R-:W-:Y:S02]  /*0ed0*/  @P0 MOV R0, R18 ;  /* 0x0000001200000202 */ /* 0x000fe40000000f00 */
[----:B------:R-:W-:-:S03]  /*0ee0*/  ISETP.NE.AND P0, PT, R12, UR5, PT ;  /* 0x000000050c007c0c */ /* 0x000fc6000bf05270 */
[----:B0-----:R-:W-:-:S04]  /*0ef0*/  @P2 IMAD.WIDE R20, R0, 0x4, R20 ;  /* 0x0000000400142825 */ /* 0x001fc800078e0214 */
[----:B------:R-:W-:-:S05]  /*0f00*/  @P2 VIADD R18, R0, 0x1 ;  /* 0x0000000100122836 */ /* 0x000fca0000000000 */
[----:B------:R-:W-:Y:S01]  /*0f10*/  @P2 MOV R0, R18 ;  /* 0x0000001200002202 */ /* 0x000fe20000000f00 */
[----:B----4-:R3:W-:Y:S01]  /*0f20*/  @P2 STG.E desc[UR8][R20.64], R23 ;  /* 0x0000001714002986 */ /* 0x0107e2000c101908 */
[----:B------:R-:W-:Y:S05]  /*0f30*/  @P0 BRA `(.L_x_21) ;  /* 0xfffffff800d80947 */ /* 0x000fea000383ffff */
[----:B------:R-:W-:-:S07]  /*0f40*/  IMAD.U32 R6, RZ, RZ, UR5 ;  /* 0x00000005ff067e24 */ /* 0x000fce000f8e00ff */
.L_x_20:
[----:B------:R-:W-:-:S09]  /*0f50*/  UISETP.NE.AND UP0, UPT, UR7, URZ, UPT ;  /* 0x000000ff0700728c */ /* 0x000fd2000bf05270 */
[----:B------:R-:W-:Y:S05]  /*0f60*/  BRA.U !UP0, `(.L_x_15) ;  /* 0x00000005084c7547 */ /* 0x000fea000b800000 */
[----:B------:R-:W-:-:S04]  /*0f70*/  UIADD3 UR6, UPT, UPT, UR7, -0x1, URZ ;  /* 0xffffffff07067890 */ /* 0x000fc8000fffe0ff */
[----:B------:R-:W-:-:S09]  /*0f80*/  UISETP.GE.U32.AND UP0, UPT, UR6, 0x3, UPT ;  /* 0x000000030600788c */ /* 0x000fd2000bf06070 */
[----:B------:R-:W-:Y:S05]  /*0f90*/  BRA.U !UP0, `(.L_x_22) ;  /* 0x0000000108a07547 */ /* 0x000fea000b800000 */
[----:B------:R-:W-:-:S13]  /*0fa0*/  ISETP.NE.AND P1, PT, R6, R11, PT ;  /* 0x0000000b0600720c */ /* 0x000fda0003f25270 */
[----:B--23--:R-:W0:Y:S01]  /*0fb0*/  @P1 LDC.64 R14, c[0x0][0x3a8] ;  /* 0x0000ea00ff0e1b82 */ /* 0x00ce220000000a00 */
[----:B------:R-:W-:-:S07]  /*0fc0*/  @P1 VIADD R5, R6, UR10 ;  /* 0x0000000a06051c36 */ /* 0x000fce0008000000 */
[----:B------:R-:W1:Y:S01]  /*0fd0*/  @P1 LDC.64 R12, c[0x0][0x380] ;  /* 0x0000e000ff0c1b82 */ /* 0x000e620000000a00 */
[----:B0-----:R-:W-:-:S07]  /*0fe0*/  @P1 IMAD.WIDE.U32 R14, R5, 0x4, R14 ;  /* 0x00000004050e1825 */ /* 0x001fce00078e000e */
[----:B------:R-:W0:Y:S01]  /*0ff0*/  LDC.64 R4, c[0x0][0x3a8] ;  /* 0x0000ea00ff047b82 */ /* 0x000e220000000a00 */
[----:B------:R-:W2:Y:S01]  /*1000*/  @P1 LDG.E R7, desc[UR8][R14.64] ;  /* 0x000000080e071981 */ /* 0x000ea2000c1e1900 */
[C---:B------:R-:W-:Y:S02]  /*1010*/  IADD3 R18, PT, PT, R6.reuse, 0x1, RZ ;  /* 0x0000000106127810 */ /* 0x040fe40007ffe0ff */
[----:B------:R-:W-:Y:S02]  /*1020*/  IADD3 R19, P2, PT, R6, UR10, RZ ;  /* 0x0000000a06137c10 */ /* 0x000fe4000ff5e0ff */
[----:B------:R-:W-:-:S03]  /*1030*/  ISETP.NE.AND P0, PT, R18, R11, PT ;  /* 0x0000000b1200720c */ /* 0x000fc60003f05270 */
[----:B------:R-:W-:Y:S01]  /*1040*/  IMAD.X R18, RZ, RZ, RZ, P2 ;  /* 0x000000ffff127224 */ /* 0x000fe200010e06ff */
[----:B0-----:R-:W-:-:S04]  /*1050*/  LEA R4, P2, R19, R4, 0x2 ;  /* 0x0000000413047211 */ /* 0x001fc800078410ff */
[----:B------:R-:W-:Y:S01]  /*1060*/  LEA.HI.X R5, R19, R5, R18, 0x2, P2 ;  /* 0x0000000513057211 */ /* 0x000fe200010f1412 */
[----:B-1----:R-:W-:-:S04]  /*1070*/  @P1 IMAD.WIDE R18, R0, 0x4, R12 ;  /* 0x0000000400121825 */ /* 0x002fc800078e020c */
[----:B------:R-:W0:Y:S01]  /*1080*/  @P0 LDC.64 R12, c[0x0][0x380] ;  /* 0x0000e000ff0c0b82 */ /* 0x000e220000000a00 */
[----:B--2---:R1:W-:Y:S04]  /*1090*/  @P1 STG.E desc[UR8][R18.64], R7 ;  /* 0x0000000712001986 */ /* 0x0043e8000c101908 */
        /* <DEDUP_REMOVED lines=17> */
[----:B--2---:R-:W-:Y:S02]  /*11b0*/  @P2 VIADD R14, R0, 0x1 ;  /* 0x00000001000e2836 */ /* 0x004fe40000000000 */
[----:B------:R-:W-:-:S03]  /*11c0*/  VIADD R6, R6, 0x4 ;  /* 0x0000000406067836 */ /* 0x000fc60000000000 */
[----:B------:R-:W-:-:S05]  /*11d0*/  @P2 MOV R0, R14 ;  /* 0x0000000e00002202 */ /* 0x000fca0000000f00 */
[----:B0-----:R-:W-:-:S04]  /*11e0*/  @P1 IMAD.WIDE R18, R0, 0x4, R18 ;  /* 0x0000000400121825 */ /* 0x001fc800078e0212 */
[----:B------:R-:W-:-:S05]  /*11f0*/  @P1 VIADD R14, R0, 0x1 ;  /* 0x00000001000e1836 */ /* 0x000fca0000000000 */
[----:B------:R-:W-:Y:S01]  /*1200*/  @P1 MOV R0, R14 ;  /* 0x0000000e00001202 */ /* 0x000fe20000000f00 */
[----:B---3--:R1:W-:Y:S06]  /*1210*/  @P1 STG.E desc[UR8][R18.64], R7 ;  /* 0x0000000712001986 */ /* 0x0083ec000c101908 */
.L_x_22:
[----:B--2---:R-:W0:Y:S02]  /*1220*/  LDC R5, c[0x0][0x3b4] ;  /* 0x0000ed00ff057b82 */ /* 0x004e240000000800 */
[----:B0-----:R-:W-:-:S13]  /*1230*/  LOP3.LUT P0, R4, R5, 0x3, RZ, 0xc0, !PT ;  /* 0x0000000305047812 */ /* 0x001fda000780c0ff */
[----:B------:R-:W-:Y:S05]  /*1240*/  @!P0 BRA `(.L_x_15) ;  /* 0x0000000000948947 */ /* 0x000fea0003800000 */
[----:B------:R-:W-:Y:S02]  /*1250*/  ISETP.NE.AND P1, PT, R4, 0x1, PT ;  /* 0x000000010400780c */ /* 0x000fe40003f25270 */
[----:B------:R-:W-:-:S11]  /*1260*/  LOP3.LUT P0, RZ, R5, 0x1, RZ, 0xc0, !PT ;  /* 0x0000000105ff7812 */ /* 0x000fd6000780c0ff */
[----:B------:R-:W-:Y:S05]  /*1270*/  @!P1 BRA `(.L_x_23) ;  /* 0x0000000000609947 */ /* 0x000fea0003800000 */
[----:B------:R-:W-:-:S13]  /*1280*/  ISETP.NE.AND P2, PT, R6, R11, PT ;  /* 0x0000000b0600720c */ /* 0x000fda0003f45270 */
[----:B------:R-:W0:Y:S01]  /*1290*/  @P2 LDC.64 R4, c[0x0][0x3a8] ;  /* 0x0000ea00ff042b82 */ /* 0x000e220000000a00 */
[----:B---3--:R-:W-:-:S07]  /*12a0*/  @P2 VIADD R15, R6, UR10 ;  /* 0x0000000a060f2c36 */ /* 0x008fce0008000000 */
[----:B-1----:R-:W1:Y:S01]  /*12b0*/  @P2 LDC.64 R12, c[0x0][0x380] ;  /* 0x0000e000ff0c2b82 */ /* 0x002e620000000a00 */
[----:B0-----:R-:W-:-:S05]  /*12c0*/  @P2 IMAD.WIDE.U32 R14, R15, 0x4, R4 ;  /* 0x000000040f0e2825 */ /* 0x001fca00078e0004 */
[----:B------:R0:W2:Y:S01]  /*12d0*/  @P2 LDG.E R7, desc[UR8][R14.64] ;  /* 0x000000080e072981 */ /* 0x0000a2000c1e1900 */
[----:B------:R-:W-:Y:S01]  /*12e0*/  IADD3 R4, PT, PT, R6, 0x1, RZ ;  /* 0x0000000106047810 */ /* 0x000fe20007ffe0ff */
[----:B-1----:R-:W-:-:S03]  /*12f0*/  @P2 IMAD.WIDE R12, R0, 0x4, R12 ;  /* 0x00000004000c2825 */ /* 0x002fc600078e020c */
[----:B------:R-:W-:-:S13]  /*1300*/  ISETP.NE.AND P1, PT, R4, R11, PT ;  /* 0x0000000b0400720c */ /* 0x000fda0003f25270 */
[----:B------:R-:W1:Y:S01]  /*1310*/  @P1 LDC.64 R4, c[0x0][0x3a8] ;  /* 0x0000ea00ff041b82 */ /* 0x000e620000000a00 */
[----:B------:R-:W-:-:S05]  /*1320*/  @P1 IADD3 R18, P3, PT, R6, UR10, RZ ;  /* 0x0000000a06121c10 */ /* 0x000fca000ff7e0ff */
[----:B------:R-:W-:Y:S02]  /*1330*/  @P1 IMAD.X R19, RZ, RZ, RZ, P3 ;  /* 0x000000ffff131224 */ /* 0x000fe400018e06ff */
[----:B0-----:R-:W0:Y:S01]  /*1340*/  @P1 LDC.64 R14, c[0x0][0x380] ;  /* 0x0000e000ff0e1b82 */ /* 0x001e220000000a00 */
[----:B-1----:R-:W-:-:S04]  /*1350*/  @P1 LEA R4, P3, R18, R4, 0x2 ;  /* 0x0000000412041211 */ /* 0x002fc800078610ff */
[----:B------:R-:W-:Y:S01]  /*1360*/  @P1 LEA.HI.X R5, R18, R5, R19, 0x2, P3 ;  /* 0x0000000512051211 */ /* 0x000fe200018f1413 */
[----:B--2---:R2:W-:Y:S05]  /*1370*/  @P2 STG.E desc[UR8][R12.64], R7 ;  /* 0x000000070c002986 */ /* 0x0045ea000c101908 */
[----:B------:R-:W3:Y:S01]  /*1380*/  @P1 LDG.E R5, desc[UR8][R4.64+0x4] ;  /* 0x0000040804051981 */ /* 0x000ee2000c1e1900 */
[----:B------:R-:W-:Y:S01]  /*1390*/  @P2 IADD3 R18, PT, PT, R0, 0x1, RZ ;  /* 0x0000000100122810 */ /* 0x000fe20007ffe0ff */
[----:B------:R-:W-:-:S04]  /*13a0*/  VIADD R6, R6, 0x2 ;  /* 0x0000000206067836 */ /* 0x000fc80000000000 */
[----:B------:R-:W-:-:S04]  /*13b0*/  @P2 IMAD.MOV.U32 R0, RZ, RZ, R18 ;  /* 0x000000ffff002224 */ /* 0x000fc800078e0012 */
[C---:B0-----:R-:W-:Y:S01]  /*13c0*/  @P1 IMAD.WIDE R14, R0.reuse, 0x4, R14 ;  /* 0x00000004000e1825 */ /* 0x041fe200078e020e */
[----:B------:R-:W-:-:S04]  /*13d0*/  @P1 IADD3 R18, PT, PT, R0, 0x1, RZ ;  /* 0x0000000100121810 */ /* 0x000fc80007ffe0ff */
[----:B------:R-:W-:Y:S01]  /*13e0*/  @P1 MOV R0, R18 ;  /* 0x0000001200001202 */ /* 0x000fe20000000f00 */
[----:B---3--:R2:W-:Y:S06]  /*13f0*/  @P1 STG.E desc[UR8][R14.64], R5 ;  /* 0x000000050e001986 */ /* 0x0085ec000c101908 */
.L_x_23:
[----:B------:R-:W-:-:S13]  /*1400*/  ISETP.EQ.OR P0, PT, R6, R11, !P0 ;  /* 0x0000000b0600720c */ /* 0x000fda0004702670 */
[----:B------:R-:W-:Y:S05]  /*1410*/  @P0 BRA `(.L_x_15) ;  /* 0x0000000000200947 */ /* 0x000fea0003800000 */
[----:B--2---:R-:W0:Y:S01]  /*1420*/  LDC.64 R4, c[0x0][0x3a8] ;  /* 0x0000ea00ff047b82 */ /* 0x004e220000000a00 */
[----:B-1----:R-:W-:-:S04]  /*1430*/  VIADD R7, R6, UR10 ;  /* 0x0000000a06077c36 */ /* 0x002fc80008000000 */
[----:B0-----:R-:W-:-:S03]  /*1440*/  IMAD.WIDE.U32 R4, R7, 0x4, R4 ;  /* 0x0000000407047825 */ /* 0x001fc600078e0004 */
[----:B------:R-:W0:Y:S03]  /*1450*/  LDC.64 R6, c[0x0][0x380] ;  /* 0x0000e000ff067b82 */ /* 0x000e260000000a00 */
[----:B------:R-:W2:Y:S01]  /*1460*/  LDG.E R5, desc[UR8][R4.64] ;  /* 0x0000000804057981 */ /* 0x000ea2000c1e1900 */
[C---:B0-----:R-:W-:Y:S01]  /*1470*/  IMAD.WIDE R6, R0.reuse, 0x4, R6 ;  /* 0x0000000400067825 */ /* 0x041fe200078e0206 */
[----:B------:R-:W-:-:S04]  /*1480*/  IADD3 R0, PT, PT, R0, 0x1, RZ ;  /* 0x0000000100007810 */ /* 0x000fc80007ffe0ff */
[----:B--2---:R0:W-:Y:S03]  /*1490*/  STG.E desc[UR8][R6.64], R5 ;  /* 0x0000000506007986 */ /* 0x0041e6000c101908 */
.L_x_15:
[----:B------:R-:W-:Y:S05]  /*14a0*/  BSYNC.RECONVERGENT B0 ;  /* 0x0000000000007941 */ /* 0x000fea0003800200 */
.L_x_14:
[----:B------:R-:W4:Y:S01]  /*14b0*/  LDC R4, c[0x0][0x3b0] ;  /* 0x0000ec00ff047b82 */ /* 0x000f220000000800 */
[----:B------:R-:W-:-:S06]  /*14c0*/  UIADD3 UR6, UPT, UPT, UR4, 0x1, URZ ;  /* 0x0000000104067890 */ /* 0x000fcc000fffe0ff */
[----:B----4-:R-:W-:-:S13]  /*14d0*/  ISETP.NE.AND P0, PT, R4, UR6, PT ;  /* 0x0000000604007c0c */ /* 0x010fda000bf05270 */
[----:B------:R-:W-:Y:S05]  /*14e0*/  @!P0 EXIT ;  /* 0x000000000000894d */ /* 0x000fea0003800000 */
[----:B------:R-:W-:Y:S01]  /*14f0*/  UMOV UR4, UR6 ;  /* 0x0000000600047c82 */ /* 0x000fe20008000000 */
[----:B------:R-:W-:Y:S05]  /*1500*/  BRA `(.L_x_24) ;  /* 0xffffffec00487947 */ /* 0x000fea000383ffff */
.L_x_13:
[----:B------:R-:W-:Y:S02]  /*1510*/  ULOP3.LUT UR11, UR5, 0x7, URZ, 0xc0, !UPT ;  /* 0x00000007050b7892 */ /* 0x000fe4000f8ec0ff */
[----:B------:R-:W-:Y:S02]  /*1520*/  ULOP3.LUT UR7, UR5, 0x3, URZ, 0xc0, !UPT ;  /* 0x0000000305077892 */ /* 0x000fe4000f8ec0ff */
[----:B------:R-:W-:Y:S02]  /*1530*/  UIADD3 UR4, UPT, UPT, UR11, -0x1, URZ ;  /* 0xffffffff0b047890 */ /* 0x000fe4000fffe0ff */
[----:B------:R-:W-:Y:S02]  /*1540*/  ULOP3.LUT UR6, UR5, 0x7ffffff8, URZ, 0xc0, !UPT ;  /* 0x7ffffff805067892 */ /* 0x000fe4000f8ec0ff */
[----:B------:R-:W-:-:S03]  /*1550*/  UISETP.GE.U32.AND UP0, UPT, UR4, 0x3, UPT ;  /* 0x000000030400788c */ /* 0x000fc6000bf06070 */
[----:B------:R-:W-:-:S08]  /*1560*/  UMOV UR4, URZ ;  /* 0x000000ff00047c82 */ /* 0x000fd00008000000 */
.L_x_31:
[----:B0-----:R-:W0:Y:S01]  /*1570*/  LDCU UR12, c[0x0][0x3b4] ;  /* 0x00007680ff0c77ac */ /* 0x001e220008000800 */
[----:B-1----:R-:W1:Y:S01]  /*1580*/  LDC.64 R4, c[0x0][0x3a8] ;  /* 0x0000ea00ff047b82 */ /* 0x002e620000000a00 */
[----:B------:R-:W2:Y:S01]  /*1590*/  LDCU UR5, c[0x0][0x3b8] ;  /* 0x00007700ff0577ac */ /* 0x000ea20008000800 */
[----:B0-----:R-:W-:Y:S01]  /*15a0*/  UIMAD UR10, UR4, UR12, URZ ;  /* 0x0000000c040a72a4 */ /* 0x001fe2000f8e02ff */
[----:B--2---:R-:W-:-:S05]  /*15b0*/  IMAD.U32 R3, RZ, RZ, UR5 ;  /* 0x00000005ff037e24 */ /* 0x004fca000f8e00ff */
[----:B---3--:R-:W-:-:S05]  /*15c0*/  IADD3 R7, PT, PT, R3, UR10, RZ ;  /* 0x0000000a03077c10 */ /* 0x008fca000fffe0ff */
[----:B-1----:R-:W-:-:S06]  /*15d0*/  IMAD.WIDE R4, R7, 0x4, R4 ;  /* 0x0000000407047825 */ /* 0x002fcc00078e0204 */
[----:B------:R-:W2:Y:S01]  /*15e0*/  LDG.E R5, desc[UR8][R4.64] ;  /* 0x0000000804057981 */ /* 0x000ea2000c1e1900 */
[----:B------:R-:W-:Y:S01]  /*15f0*/  BSSY.RECONVERGENT B0, `(.L_x_25) ;  /* 0x00000a8000007945 */ /* 0x000fe20003800200 */
[----:B--2--5:R-:W-:-:S13]  /*1600*/  ISETP.NE.AND P0, PT, R2, R5, PT ;  /* 0x000000050200720c */ /* 0x024fda0003f05270 */
[----:B------:R-:W-:Y:S05]  /*1610*/  @P0 BRA `(.L_x_26) ;  /* 0x0000000800940947 */ /* 0x000fea0003800000 */
[----:B------:R-:W-:Y:S01]  /*1620*/  UISETP.GE.U32.AND UP1, UPT, UR12, 0x8, UPT ;  /* 0x000000080c00788c */ /* 0x000fe2000bf26070 */
[----:B------:R-:W-:-:S08]  /*1630*/  IMAD.MOV.U32 R4, RZ, RZ, RZ ;  /* 0x000000ffff047224 */ /* 0x000fd000078e00ff */
[----:B------:R-:W-:Y:S05]  /*1640*/  BRA.U !UP1, `(.L_x_27) ;  /* 0x00000005093c7547 */ /* 0x000fea000b800000 */
[----:B------:R-:W0:Y:S01]  /*1650*/  LDC.64 R4, c[0x0][0x3a8] ;  /* 0x0000ea00ff047b82 */ /* 0x000e220000000a00 */
[----:B------:R-:W-:Y:S01]  /*1660*/  HFMA2 R6, -RZ, RZ, 0, 0 ;  /* 0x00000000ff067431 */ /* 0x000fe200000001ff */
[----:B------:R-:W1:Y:S01]  /*1670*/  LDCU UR5, c[0x0][0x3b8] ;  /* 0x00007700ff0577ac */ /* 0x000e620008000800 */
[----:B------:R-:W-:-:S05]  /*1680*/  NOP ;  /* 0x0000000000007918 */ /* 0x000fca0000000000 */
.L_x_28:
[----:B-1----:R-:W-:-:S05]  /*1690*/  IMAD.U32 R3, RZ, RZ, UR5 ;  /* 0x00000005ff037e24 */ /* 0x002fca000f8e00ff */
[----:B------:R-:W-:-:S13]  /*16a0*/  ISETP.NE.AND P0, PT, R6, R3, PT ;  /* 0x000000030600720c */ /* 0x000fda0003f05270 */
[----:B---3--:R-:W1:Y:S01]  /*16b0*/  @P0 LDC.64 R10, c[0x0][0x3a8] ;  /* 0x0000ea00ff0a0b82 */ /* 0x008e620000000a00 */
[----:B------:R-:W-:-:S07]  /*16c0*/  @P0 IADD3 R7, PT, PT, R6, UR10, RZ ;  /* 0x0000000a06070c10 */ /* 0x000fce000fffe0ff */
[----:B------:R-:W2:Y:S01]  /*16d0*/  @P0 LDC.64 R12, c[0x0][0x380] ;  /* 0x0000e000ff0c0b82 */ /* 0x000ea20000000a00 */
[----:B-1----:R-:W-:-:S05]  /*16e0*/  @P0 IMAD.WIDE.U32 R10, R7, 0x4, R10 ;  /* 0x00000004070a0825 */ /* 0x002fca00078e000a */
[----:B------:R1:W3:Y:S01]  /*16f0*/  @P0 LDG.E R7, desc[UR8][R10.64] ;  /* 0x000000080a070981 */ /* 0x0002e2000c1e1900 */
[C---:B------:R-:W-:Y:S01]  /*1700*/  VIADD R8, R6.reuse, 0x1 ;  /* 0x0000000106087836 */ /* 0x040fe20000000000 */
[----:B------:R-:W-:Y:S01]  /*1710*/  IADD3 R9, P1, PT, R6, UR10, RZ ;  /* 0x0000000a06097c10 */ /* 0x000fe2000ff3e0ff */
[----:B--2---:R-:W-:-:S03]  /*1720*/  @P0 IMAD.WIDE R12, R0, 0x4, R12 ;  /* 0x00000004000c0825 */ /* 0x004fc600078e020c */
[----:B------:R-:W-:Y:S02]  /*1730*/  ISETP.NE.AND P2, PT, R8, R3, PT ;  /* 0x000000030800720c */ /* 0x000fe40003f45270 */
[----:B------:R-:W-:Y:S02]  /*1740*/  IADD3.X R14, PT, PT, RZ, RZ, RZ, P1, !PT ;  /* 0x000000ffff0e7210 */ /* 0x000fe40000ffe4ff */
[----:B0-----:R-:W-:-:S04]  /*1750*/  LEA R8, P1, R9, R4, 0x2 ;  /* 0x0000000409087211 */ /* 0x001fc800078210ff */
[----:B------:R-:W-:-:S05]  /*1760*/  LEA.HI.X R9, R9, R5, R14, 0x2, P1 ;  /* 0x0000000509097211 */ /* 0x000fca00008f140e */
[----:B-1----:R-:W0:Y:S01]  /*1770*/  @P2 LDC.64 R10, c[0x0][0x380] ;  /* 0x0000e000ff0a2b82 */ /* 0x002e220000000a00 */
        /* <DEDUP_REMOVED lines=10> */
[----:B-1----:R-:W-:Y:S01]  /*1820*/  IADD3 R12, PT, PT, R6, 0x3, RZ ;  /* 0x00000003060c7810 */ /* 0x002fe20007ffe0ff */
[----:B------:R-:W-:-:S03]  /*1830*/  @P2 VIADD R7, R0, 0x1 ;  /* 0x0000000100072836 */ /* 0x000fc60000000000 */
[----:B------:R-:W-:Y:S02]  /*1840*/  ISETP.NE.AND P0, PT, R12, R3, PT ;  /* 0x000000030c00720c */ /* 0x000fe40003f05270 */
[----:B------:R-:W-:-:S05]  /*1850*/  @P2 MOV R0, R7 ;  /* 0x0000000700002202 */ /* 0x000fca0000000f00 */
[----:B0-----:R-:W-:-:S06]  /*1860*/  @P1 IMAD.WIDE R14, R0, 0x4, R14 ;  /* 0x00000004000e1825 */ /* 0x001fcc00078e020e */
        /* <DEDUP_REMOVED lines=34> */
[----:B------:R-:W4:Y:S01]  /*1a90*/  @P2 LDG.E R17, desc[UR8][R8.64+0x1c] ;  /* 0x00001c0808112981 */ /* 0x000f22000c1e1900 */
[----:B--2---:R-:W-:Y:S02]  /*1aa0*/  @P0 VIADD R14, R0, 0x1 ;  /* 0x00000001000e0836 */ /* 0x004fe40000000000 */
[----:B------:R-:W-:-:S03]  /*1ab0*/  VIADD R6, R6, 0x8 ;  /* 0x0000000806067836 */ /* 0x000fc60000000000 */
[----:B------:R-:W-:Y:S02]  /*1ac0*/  @P0 MOV R0, R14 ;  /* 0x0000000e00000202 */ /* 0x000fe40000000f00 */
[----:B------:R-:W-:Y:S02]  /*1ad0*/  ISETP.NE.AND P0, PT, R6, UR6, PT ;  /* 0x0000000606007c0c */ /* 0x000fe4000bf05270 */
[C---:B------:R-:W-:Y:S01]  /*1ae0*/  @P2 IADD3 R14, PT, PT, R0.reuse, 0x1, RZ ;  /* 0x00000001000e2810 */ /* 0x040fe20007ffe0ff */
[----:B0-----:R-:W-:-:S04]  /*1af0*/  @P2 IMAD.WIDE R10, R0, 0x4, R10 ;  /* 0x00000004000a2825 */ /* 0x001fc800078e020a */
[----:B------:R-:W-:Y:S01]  /*1b00*/  @P2 IMAD.MOV.U32 R0, RZ, RZ, R14 ;  /* 0x000000ffff002224 */ /* 0x000fe200078e000e */
[----:B----4-:R3:W-:Y:S05]  /*1b10*/  @P2 STG.E desc[UR8][R10.64], R17 ;  /* 0x000000110a002986 */ /* 0x0107ea000c101908 */
[----:B------:R-:W-:Y:S05]  /*1b20*/  @P0 BRA `(.L_x_28) ;  /* 0xfffffff800d80947 */ /* 0x000fea000383ffff */
[----:B------:R-:W-:-:S07]  /*1b30*/  MOV R4, UR6 ;  /* 0x0000000600047c02 */ /* 0x000fce0008000f00 */
.L_x_27:
[----:B------:R-:W-:-:S09]  /*1b40*/  UISETP.NE.AND UP1, UPT, UR11, URZ, UPT ;  /* 0x000000ff0b00728c */ /* 0x000fd2000bf25270 */
[----:B------:R-:W-:Y:S05]  /*1b50*/  BRA.U !UP1, `(.L_x_26) ;  /* 0x0000000509447547 */ /* 0x000fea000b800000 */
[----:B------:R-:W-:Y:S01]  /*1b60*/  UISETP.NE.AND UP1, UPT, UR7, URZ, UPT ;  /* 0x000000ff0700728c */ /* 0x000fe2000bf25270 */
[----:B------:R-:W-:Y:S10]  /*1b70*/  BRA.U !UP0, `(.L_x_29) ;  /* 0x0000000108a07547 */ /* 0x000ff4000b800000 */
[----:B------:R-:W-:Y:S01]  /*1b80*/  ISETP.NE.AND P1, PT, R4, R3, PT ;  /* 0x000000030400720c */ /* 0x000fe20003f25270 */
[----:B------:R-:W0:-:S12]  /*1b90*/  LDC.64 R14, c[0x0][0x3a8] ;  /* 0x0000ea00ff0e7b82 */ /* 0x000e180000000a00 */
[----:B------:R-:W1:Y:S01]  /*1ba0*/  @P1 LDC.64 R8, c[0x0][0x3a8] ;  /* 0x0000ea00ff081b82 */ /* 0x000e620000000a00 */
[----:B------:R-:W-:-:S07]  /*1bb0*/  @P1 VIADD R5, R4, UR10 ;  /* 0x0000000a04051c36 */ /* 0x000fce0008000000 */
[----:B---3--:R-:W2:Y:S01]  /*1bc0*/  @P1 LDC.64 R10, c[0x0][0x380] ;  /* 0x0000e000ff0a1b82 */ /* 0x008ea20000000a00 */
[----:B-1----:R-:W-:-:S05]  /*1bd0*/  @P1 IMAD.WIDE.U32 R8, R5, 0x4, R8 ;  /* 0x0000000405081825 */ /* 0x002fca00078e0008 */
[----:B------:R1:W3:Y:S01]  /*1be0*/  @P1 LDG.E R5, desc[UR8][R8.64] ;  /* 0x0000000808051981 */ /* 0x0002e2000c1e1900 */
[C---:B------:R-:W-:Y:S02]  /*1bf0*/  IADD3 R6, PT, PT, R4.reuse, 0x1, RZ ;  /* 0x0000000104067810 */ /* 0x040fe40007ffe0ff */
[----:B------:R-:W-:Y:S01]  /*1c00*/  IADD3 R7, P2, PT, R4, UR10, RZ ;  /* 0x0000000a04077c10 */ /* 0x000fe2000ff5e0ff */
[----:B--2---:R-:W-:Y:S01]  /*1c10*/  @P1 IMAD.WIDE R10, R0, 0x4, R10 ;  /* 0x00000004000a1825 */ /* 0x004fe200078e020a */
[----:B------:R-:W-:-:S03]  /*1c20*/  ISETP.NE.AND P0, PT, R6, R3, PT ;  /* 0x000000030600720c */ /* 0x000fc60003f05270 */
[----:B------:R-:W-:Y:S01]  /*1c30*/  IMAD.X R12, RZ, RZ, RZ, P2 ;  /* 0x000000ffff0c7224 */ /* 0x000fe200010e06ff */
[----:B0-----:R-:W-:-:S04]  /*1c40*/  LEA R6, P2, R7, R14, 0x2 ;  /* 0x0000000e07067211 */ /* 0x001fc800078410ff */
[----:B------:R-:W-:-:S05]  /*1c50*/  LEA.HI.X R7, R7, R15, R12, 0x2, P2 ;  /* 0x0000000f07077211 */ /* 0x000fca00010f140c */
[----:B-1----:R-:W0:Y:S01]  /*1c60*/  @P0 LDC.64 R8, c[0x0][0x380] ;  /* 0x0000e000ff080b82 */ /* 0x002e220000000a00 */
[----:B---3--:R1:W-:Y:S04]  /*1c70*/  @P1 STG.E desc[UR8][R10.64], R5 ;  /* 0x000000050a001986 */ /* 0x0083e8000c101908 */
[----:B------:R-:W2:Y:S01]  /*1c80*/  @P0 LDG.E R15, desc[UR8][R6.64+0x4] ;  /* 0x00000408060f0981 */ /* 0x000ea2000c1e1900 */
[----:B------:R-:W-:Y:S01]  /*1c90*/  IADD3 R12, PT, PT, R4, 0x2, RZ ;  /* 0x00000002040c7810 */ /* 0x000fe20007ffe0ff */
[----:B------:R-:W-:-:S03]  /*1ca0*/  @P1 VIADD R13, R0, 0x1 ;  /* 0x00000001000d1836 */ /* 0x000fc60000000000 */
[----:B------:R-:W-:Y:S02]  /*1cb0*/  ISETP.NE.AND P2, PT, R12, R3, PT ;  /* 0x000000030c00720c */ /* 0x000fe40003f45270 */
[----:B------:R-:W-:-:S05]  /*1cc0*/  @P1 MOV R0, R13 ;  /* 0x0000000d00001202 */ /* 0x000fca0000000f00 */
[----:B0-----:R-:W-:-:S06]  /*1cd0*/  @P0 IMAD.WIDE R8, R0, 0x4, R8 ;  /* 0x0000000400080825 */ /* 0x001fcc00078e0208 */
        /* <DEDUP_REMOVED lines=11> */
[----:B--2---:R-:W-:Y:S01]  /*1d90*/  @P2 IADD3 R8, PT, PT, R0, 0x1, RZ ;  /* 0x0000000100082810 */ /* 0x004fe20007ffe0ff */
[----:B------:R-:W-:-:S04]  /*1da0*/  VIADD R4, R4, 0x4 ;  /* 0x0000000404047836 */ /* 0x000fc80000000000 */
[----:B------:R-:W-:-:S04]  /*1db0*/  @P2 IMAD.MOV.U32 R0, RZ, RZ, R8 ;  /* 0x000000ffff002224 */ /* 0x000fc800078e0008 */
[C---:B0-----:R-:W-:Y:S01]  /*1dc0*/  @P1 IMAD.WIDE R10, R0.reuse, 0x4, R10 ;  /* 0x00000004000a1825 */ /* 0x041fe200078e020a */
[----:B------:R-:W-:-:S04]  /*1dd0*/  @P1 IADD3 R8, PT, PT, R0, 0x1, RZ ;  /* 0x0000000100081810 */ /* 0x000fc80007ffe0ff */
[----:B------:R-:W-:Y:S01]  /*1de0*/  @P1 MOV R0, R8 ;  /* 0x0000000800001202 */ /* 0x000fe20000000f00 */
[----:B---3--:R1:W-:Y:S06]  /*1df0*/  @P1 STG.E desc[UR8][R10.64], R5 ;  /* 0x000000050a001986 */ /* 0x0083ec000c101908 */
.L_x_29:
[----:B------:R-:W-:Y:S05]  /*1e00*/  BRA.U !UP1, `(.L_x_26) ;  /* 0x0000000109987547 */ /* 0x000fea000b800000 */
[----:B-1----:R-:W0:Y:S01]  /*1e10*/  LDC R5, c[0x0][0x3b4] ;  /* 0x0000ed00ff057b82 */ /* 0x002e220000000800 */
[----:B------:R-:W-:Y:S01]  /*1e20*/  UISETP.NE.AND UP1, UPT, UR7, 0x1, UPT ;  /* 0x000000010700788c */ /* 0x000fe2000bf25270 */
[----:B0-----:R-:W-:-:S08]  /*1e30*/  LOP3.LUT P0, RZ, R5, 0x1, RZ, 0xc0, !PT ;  /* 0x0000000105ff7812 */ /* 0x001fd0000780c0ff */
[----:B------:R-:W-:Y:S05]  /*1e40*/  BRA.U !UP1, `(.L_x_30) ;  /* 0x0000000109607547 */ /* 0x000fea000b800000 */
[----:B------:R-:W-:-:S13]  /*1e50*/  ISETP.NE.AND P2, PT, R4, R3, PT ;  /* 0x000000030400720c */ /* 0x000fda0003f45270 */
[----:B---3--:R-:W0:Y:S01]  /*1e60*/  @P2 LDC.64 R6, c[0x0][0x3a8] ;  /* 0x0000ea00ff062b82 */ /* 0x008e220000000a00 */
[----:B------:R-:W-:-:S04]  /*1e70*/  @P2 VIADD R5, R4, UR10 ;  /* 0x0000000a04052c36 */ /* 0x000fc80008000000 */
[----:B0-----:R-:W-:-:S05]  /*1e80*/  @P2 IMAD.WIDE.U32 R6, R5, 0x4, R6 ;  /* 0x0000000405062825 */ /* 0x001fca00078e0006 */
[----:B------:R0:W2:Y:S01]  /*1e90*/  @P2 LDG.E R5, desc[UR8][R6.64] ;  /* 0x0000000806052981 */ /* 0x0000a2000c1e1900 */
[----:B------:R-:W-:-:S04]  /*1ea0*/  IADD3 R8, PT, PT, R4, 0x1, RZ ;  /* 0x0000000104087810 */ /* 0x000fc80007ffe0ff */
[----:B------:R-:W-:Y:S02]  /*1eb0*/  ISETP.NE.AND P1, PT, R8, R3, PT ;  /* 0x000000030800720c */ /* 0x000fe40003f25270 */
[----:B------:R-:W1:Y:S11]  /*1ec0*/  @P2 LDC.64 R8, c[0x0][0x380] ;  /* 0x0000e000ff082b82 */ /* 0x000e760000000a00 */
[----:B------:R-:W3:Y:S01]  /*1ed0*/  @P1 LDC.64 R14, c[0x0][0x3a8] ;  /* 0x0000ea00ff0e1b82 */ /* 0x000ee20000000a00 */
[----:B------:R-:W-:-:S05]  /*1ee0*/  @P1 IADD3 R11, P3, PT, R4, UR10, RZ ;  /* 0x0000000a040b1c10 */ /* 0x000fca000ff7e0ff */
[----:B------:R-:W-:Y:S02]  /*1ef0*/  @P1 IMAD.X R12, RZ, RZ, RZ, P3 ;  /* 0x000000ffff0c1224 */ /* 0x000fe400018e06ff */
[----:B0-----:R-:W0:Y:S01]  /*1f00*/  @P1 LDC.64 R6, c[0x0][0x380] ;  /* 0x0000e000ff061b82 */ /* 0x001e220000000a00 */
[----:B-1----:R-:W-:Y:S01]  /*1f10*/  @P2 IMAD.WIDE R8, R0, 0x4, R8 ;  /* 0x0000000400082825 */ /* 0x002fe200078e0208 */
[----:B---3--:R-:W-:-:S04]  /*1f20*/  @P1 LEA R10, P3, R11, R14, 0x2 ;  /* 0x0000000e0b0a1211 */ /* 0x008fc800078610ff */
[----:B------:R-:W-:Y:S01]  /*1f30*/  @P1 LEA.HI.X R11, R11, R15, R12, 0x2, P3 ;  /* 0x0000000f0b0b1211 */ /* 0x000fe200018f140c */
[----:B--2---:R1:W-:Y:S05]  /*1f40*/  @P2 STG.E desc[UR8][R8.64], R5 ;  /* 0x0000000508002986 */ /* 0x0043ea000c101908 */
[----:B------:R-:W2:Y:S01]  /*1f50*/  @P1 LDG.E R11, desc[UR8][R10.64+0x4] ;  /* 0x000004080a0b1981 */ /* 0x000ea2000c1e1900 */
[----:B------:R-:W-:Y:S01]  /*1f60*/  @P2 IADD3 R12, PT, PT, R0, 0x1, RZ ;  /* 0x00000001000c2810 */ /* 0x000fe20007ffe0ff */
[----:B------:R-:W-:-:S04]  /*1f70*/  VIADD R4, R4, 0x2 ;  /* 0x0000000204047836 */ /* 0x000fc80000000000 */
[----:B------:R-:W-:-:S04]  /*1f80*/  @P2 IMAD.MOV.U32 R0, RZ, RZ, R12 ;  /* 0x000000ffff002224 */ /* 0x000fc800078e000c */
[C---:B0-----:R-:W-:Y:S01]  /*1f90*/  @P1 IMAD.WIDE R6, R0.reuse, 0x4, R6 ;  /* 0x0000000400061825 */ /* 0x041fe200078e0206 */
[----:B------:R-:W-:-:S04]  /*1fa0*/  @P1 IADD3 R12, PT, PT, R0, 0x1, RZ ;  /* 0x00000001000c1810 */ /* 0x000fc80007ffe0ff */
[----:B------:R-:W-:Y:S01]  /*1fb0*/  @P1 MOV R0, R12 ;  /* 0x0000000c00001202 */ /* 0x000fe20000000f00 */
[----:B--2---:R1:W-:Y:S06]  /*1fc0*/  @P1 STG.E desc[UR8][R6.64], R11 ;  /* 0x0000000b06001986 */ /* 0x0043ec000c101908 */
.L_x_30:
[----:B------:R-:W-:-:S13]  /*1fd0*/  ISETP.EQ.OR P0, PT, R4, R3, !P0 ;  /* 0x000000030400720c */ /* 0x000fda0004702670 */
[----:B------:R-:W-:Y:S05]  /*1fe0*/  @P0 BRA `(.L_x_26) ;  /* 0x0000000000200947 */ /* 0x000fea0003800000 */
[----:B-1-3--:R-:W0:Y:S01]  /*1ff0*/  LDC.64 R6, c[0x0][0x3a8] ;  /* 0x0000ea00ff067b82 */ /* 0x00ae220000000a00 */
[----:B------:R-:W-:-:S04]  /*2000*/  VIADD R5, R4, UR10 ;  /* 0x0000000a04057c36 */ /* 0x000fc80008000000 */
[----:B0-----:R-:W-:-:S03]  /*2010*/  IMAD.WIDE.U32 R4, R5, 0x4, R6 ;  /* 0x0000000405047825 */ /* 0x001fc600078e0006 */
[----:B------:R-:W0:Y:S03]  /*2020*/  LDC.64 R6, c[0x0][0x380] ;  /* 0x0000e000ff067b82 */ /* 0x000e260000000a00 */
[----:B------:R-:W2:Y:S01]  /*2030*/  LDG.E R5, desc[UR8][R4.64] ;  /* 0x0000000804057981 */ /* 0x000ea2000c1e1900 */
[C---:B0-----:R-:W-:Y:S01]  /*2040*/  IMAD.WIDE R6, R0.reuse, 0x4, R6 ;  /* 0x0000000400067825 */ /* 0x041fe200078e0206 */
[----:B------:R-:W-:-:S04]  /*2050*/  IADD3 R0, PT, PT, R0, 0x1, RZ ;  /* 0x0000000100007810 */ /* 0x000fc80007ffe0ff */
[----:B--2---:R0:W-:Y:S03]  /*2060*/  STG.E desc[UR8][R6.64], R5 ;  /* 0x0000000506007986 */ /* 0x0041e6000c101908 */
.L_x_26:
[----:B------:R-:W-:Y:S05]  /*2070*/  BSYNC.RECONVERGENT B0 ;  /* 0x0000000000007941 */ /* 0x000fea0003800200 */
.L_x_25:
[----:B------:R-:W2:Y:S01]  /*2080*/  LDC R3, c[0x0][0x3b0] ;  /* 0x0000ec00ff037b82 */ /* 0x000ea20000000800 */
[----:B------:R-:W-:-:S06]  /*2090*/  UIADD3 UR5, UPT, UPT, UR4, 0x1, URZ ;  /* 0x0000000104057890 */ /* 0x000fcc000fffe0ff */
[----:B--2---:R-:W-:-:S13]  /*20a0*/  ISETP.NE.AND P0, PT, R3, UR5, PT ;  /* 0x0000000503007c0c */ /* 0x004fda000bf05270 */
[----:B------:R-:W-:Y:S05]  /*20b0*/  @!P0 EXIT ;  /* 0x000000000000894d */ /* 0x000fea0003800000 */
[----:B------:R-:W-:Y:S01]  /*20c0*/  UMOV UR4, UR5 ;  /* 0x0000000500047c82 */ /* 0x000fe20008000000 */
[----:B------:R-:W-:Y:S05]  /*20d0*/  BRA `(.L_x_31) ;  /* 0xfffffff400247947 */ /* 0x000fea000383ffff */
.L_x_12:
[----:B------:R-:W-:-:S13]  /*20e0*/  ISETP.GE.AND P0, PT, R10, 0x1, PT ;  /* 0x000000010a00780c */ /* 0x000fda0003f06270 */
[----:B------:R-:W-:Y:S05]  /*20f0*/  @!P0 EXIT ;  /* 0x000000000000894d */ /* 0x000fea0003800000 */
[C---:B------:R-:W-:Y:S01]  /*2100*/  LOP3.LUT R12, R10.reuse, 0xf, RZ, 0xc0, !PT ;  /* 0x0000000f0a0c7812 */ /* 0x040fe200078ec0ff */
[----:B------:R-:W-:Y:S01]  /*2110*/  UMOV UR4, URZ ;  /* 0x000000ff00047c82 */ /* 0x000fe20008000000 */
[----:B------:R-:W-:-:S03]  /*2120*/  LOP3.LUT R13, R10, 0x7, RZ, 0xc0, !PT ;  /* 0x000000070a0d7812 */ /* 0x000fc600078ec0ff */
[----:B------:R-:W-:Y:S01]  /*2130*/  VIADD R4, R12, 0xffffffff ;  /* 0xffffffff0c047836 */ /* 0x000fe20000000000 */
[----:B------:R-:W-:-:S04]  /*2140*/  IADD3 R5, PT, PT, R13, -0x1, RZ ;  /* 0xffffffff0d057810 */ /* 0x000fc80007ffe0ff */
[----:B------:R-:W-:Y:S02]  /*2150*/  ISETP.GE.U32.AND P0, PT, R4, 0x7, PT ;  /* 0x000000070400780c */ /* 0x000fe40003f06070 */
[----:B------:R-:W-:Y:S02]  /*2160*/  ISETP.GE.U32.AND P1, PT, R5, 0x3, PT ;  /* 0x000000030500780c */ /* 0x000fe40003f26070 */
[C---:B------:R-:W-:Y:S02]  /*2170*/  LOP3.LUT R4, R10.reuse, 0x7ffffff0, RZ, 0xc0, !PT ;  /* 0x7ffffff00a047812 */ /* 0x040fe400078ec0ff */
[----:B------:R-:W-:-:S09]  /*2180*/  LOP3.LUT R5, R10, 0x3, RZ, 0xc0, !PT ;  /* 0x000000030a057812 */ /* 0x000fd200078ec0ff */
.L_x_37:
[----:B01-34-:R-:W0:Y:S08]  /*2190*/  LDC R9, c[0x0][0x3b4] ;  /* 0x0000ed00ff097b82 */ /* 0x01be300000000800 */
[----:B------:R-:W0:Y:S08]  /*21a0*/  LDC R8, c[0x0][0x3b8] ;  /* 0x0000ee00ff087b82 */ /* 0x000e300000000800 */
[----:B--2---:R-:W1:Y:S01]  /*21b0*/  LDC.64 R6, c[0x0][0x3a8] ;  /* 0x0000ea00ff067b82 */ /* 0x004e620000000a00 */
[----:B0-----:R-:W-:-:S04]  /*21c0*/  IMAD R9, R9, UR4, R8 ;  /* 0x0000000409097c24 */ /* 0x001fc8000f8e0208 */
[----:B-1----:R-:W-:-:S06]  /*21d0*/  IMAD.WIDE R6, R9, 0x4, R6 ;  /* 0x0000000409067825 */ /* 0x002fcc00078e0206 */
[----:B------:R-:W2:Y:S01]  /*21e0*/  LDG.E R7, desc[UR8][R6.64] ;  /* 0x0000000806077981 */ /* 0x000ea2000c1e1900 */
[----:B------:R-:W-:Y:S01]  /*21f0*/  BSSY.RECONVERGENT B0, `(.L_x_32) ;  /* 0x0000073000007945 */ /* 0x000fe20003800200 */
[----:B--2--5:R-:W-:-:S13]  /*2200*/  ISETP.NE.AND P2, PT, R2, R7, PT ;  /* 0x000000070200720c */ /* 0x024fda0003f45270 */
[----:B------:R-:W-:Y:S05]  /*2210*/  @P2 BRA `(.L_x_33) ;  /* 0x0000000400c02947 */ /* 0x000fea0003800000 */
[----:B------:R-:W0:Y:S01]  /*2220*/  LDCU UR5, c[0x0][0x39c] ;  /* 0x00007380ff0577ac */ /* 0x000e220008000800 */
[----:B------:R-:W-:Y:S01]  /*2230*/  IMAD.MOV.U32 R6, RZ, RZ, RZ ;  /* 0x000000ffff067224 */ /* 0x000fe200078e00ff */
[----:B0-----:R-:W-:-:S09]  /*2240*/  UISETP.GE.U32.AND UP0, UPT, UR5, 0x10, UPT ;  /* 0x000000100500788c */ /* 0x001fd2000bf06070 */
[----:B------:R-:W-:Y:S05]  /*2250*/  BRA.U !UP0, `(.L_x_34) ;  /* 0x0000000108ac7547 */ /* 0x000fea000b800000 */
[----:B------:R-:W-:-:S05]  /*2260*/  UMOV UR5, URZ ;  /* 0x000000ff00057c82 */ /* 0x000fca0008000000 */
.L_x_35:
[----:B------:R-:W0:Y:S01]  /*2270*/  LDC.64 R6, c[0x0][0x390] ;  /* 0x0000e400ff067b82 */ /* 0x000e220000000a00 */
[----:B----4-:R-:W-:-:S05]  /*2280*/  IADD3 R9, PT, PT, R3, UR5, RZ ;  /* 0x0000000503097c10 */ /* 0x010fca000fffe0ff */
[----:B0-----:R-:W-:Y:S02]  /*2290*/  IMAD.WIDE R6, R9, 0x4, R6 ;  /* 0x0000000409067825 */ /* 0x001fe400078e0206 */
[----:B------:R-:W0:Y:S03]  /*22a0*/  LDC.64 R8, c[0x0][0x380] ;  /* 0x0000e000ff087b82 */ /* 0x000e260000000a00 */
[----:B------:R-:W2:Y:S01]  /*22b0*/  LDG.E R11, desc[UR8][R6.64] ;  /* 0x00000008060b7981 */ /* 0x000ea2000c1e1900 */
        /* <DEDUP_REMOVED lines=32> */
[----:B------:R-:W-:-:S05]  /*24c0*/  VIADD R0, R0, 0x10 ;  /* 0x0000001000007836 */ /* 0x000fca0000000000 */
[----:B------:R-:W-:Y:S01]  /*24d0*/  ISETP.NE.AND P2, PT, R4, UR5, PT ;  /* 0x0000000504007c0c */ /* 0x000fe2000bf45270 */
[----:B--2---:R4:W-:-:S12]  /*24e0*/  STG.E desc[UR8][R8.64+0x3c], R19 ;  /* 0x00003c1308007986 */ /* 0x0049d8000c101908 */
[----:B------:R-:W-:Y:S05]  /*24f0*/  @P2 BRA `(.L_x_35) ;  /* 0xfffffffc005c2947 */ /* 0x000fea000383ffff */
[----:B------:R-:W-:-:S07]  /*2500*/  MOV R6, R4 ;  /* 0x0000000400067202 */ /* 0x000fce0000000f00 */
.L_x_34:
[----:B------:R-:W-:-:S13]  /*2510*/  ISETP.NE.AND P2, PT, R12, RZ, PT ;  /* 0x000000ff0c00720c */ /* 0x000fda0003f45270 */
[----:B------:R-:W-:Y:S05]  /*2520*/  @!P2 BRA `(.L_x_33) ;  /* 0x0000000000fca947 */ /* 0x000fea0003800000 */
[----:B------:R-:W-:Y:S01]  /*2530*/  ISETP.NE.AND P2, PT, R13, RZ, PT ;  /* 0x000000ff0d00720c */ /* 0x000fe20003f45270 */
[----:B------:R-:W-:-:S12]  /*2540*/  @!P0 BRA `(.L_x_36) ;  /* 0x00000000005c8947 */ /* 0x000fd80003800000 */
        /* <DEDUP_REMOVED lines=21> */
[----:B------:R-:W-:-:S02]  /*26a0*/  VIADD R0, R0, 0x8 ;  /* 0x0000000800007836 */ /* 0x000fc40000000000 */
[----:B---3--:R2:W-:Y:S05]  /*26b0*/  STG.E desc[UR8][R10.64+0x1c], R15 ;  /* 0x00001c0f0a007986 */ /* 0x0085ea000c101908 */
.L_x_36:
[----:B------:R-:W-:Y:S05]  /*26c0*/  @!P2 BRA `(.L_x_33) ;  /* 0x000000000094a947 */ /* 0x000fea0003800000 */
[----:B----4-:R-:W0:Y:S01]  /*26d0*/  @P1 LDC.64 R8, c[0x0][0x390] ;  /* 0x0000e400ff081b82 */ /* 0x010e220000000a00 */
[----:B--2---:R-:W-:-:S07]  /*26e0*/  @P1 IADD3 R7, PT, PT, R3, R6, RZ ;  /* 0x0000000603071210 */ /* 0x004fce0007ffe0ff */
        /* <DEDUP_REMOVED lines=11> */
[----:B------:R-:W-:Y:S01]  /*27a0*/  IMAD.MOV.U32 R15, RZ, RZ, R0 ;  /* 0x000000ffff0f7224 */ /* 0x000fe200078e0000 */
[----:B------:R-:W-:Y:S01]  /*27b0*/  @P1 IADD3 R0, PT, PT, R0, 0x4, RZ ;  /* 0x0000000400001810 */ /* 0x000fe20007ffe0ff */
[----:B------:R-:W-:-:S03]  /*27c0*/  @P1 VIADD R6, R6, 0x4 ;  /* 0x0000000406061836 */ /* 0x000fc60000000000 */
[----:B------:R-:W-:Y:S01]  /*27d0*/  @P1 MOV R15, R0 ;  /* 0x00000000000f1202 */ /* 0x000fe20000000f00 */
[----:B--2---:R0:W-:Y:S06]  /*27e0*/  @P1 STG.E desc[UR8][R10.64+0xc], R21 ;  /* 0x00000c150a001986 */ /* 0x0041ec000c101908 */
[----:B------:R-:W-:Y:S05]  /*27f0*/  @!P2 BRA `(.L_x_33) ;  /* 0x000000000048a947 */ /* 0x000fea0003800000 */
[----:B------:R-:W1:Y:S01]  /*2800*/  LDC.64 R8, c[0x0][0x390] ;  /* 0x0000e400ff087b82 */ /* 0x000e620000000a00 */
[----:B0-----:R-:W-:-:S04]  /*2810*/  IMAD.IADD R7, R3, 0x1, R6 ;  /* 0x0000000103077824 */ /* 0x001fc800078e0206 */
[----:B-1----:R-:W-:-:S03]  /*2820*/  IMAD.WIDE R6, R7, 0x4, R8 ;  /* 0x0000000407067825 */ /* 0x002fc600078e0208 */
[----:B------:R-:W0:Y:S02]  /*2830*/  LDC.64 R8, c[0x0][0x380] ;  /* 0x0000e000ff087b82 */ /* 0x000e240000000a00 */
[----:B------:R-:W2:Y:S01]  /*2840*/  LDG.E R11, desc[UR8][R6.64] ;  /* 0x00000008060b7981 */ /* 0x000ea2000c1e1900 */
[----:B------:R-:W-:Y:S02]  /*2850*/  ISETP.NE.AND P2, PT, R5, 0x1, PT ;  /* 0x000000010500780c */ /* 0x000fe40003f45270 */
[C---:B------:R-:W-:Y:S01]  /*2860*/  IADD3 R0, PT, PT, R15.reuse, 0x1, RZ ;  /* 0x000000010f007810 */ /* 0x040fe20007ffe0ff */
[----:B0-----:R-:W-:-:S05]  /*2870*/  IMAD.WIDE R8, R15, 0x4, R8 ;  /* 0x000000040f087825 */ /* 0x001fca00078e0208 */
[----:B--2---:R1:W-:Y:S05]  /*2880*/  STG.E desc[UR8][R8.64], R11 ;  /* 0x0000000b08007986 */ /* 0x0043ea000c101908 */
[----:B------:R-:W-:Y:S05]  /*2890*/  @!P2 BRA `(.L_x_33) ;  /* 0x000000000020a947 */ /* 0x000fea0003800000 */
[----:B-1----:R-:W2:Y:S01]  /*28a0*/  LDG.E R11, desc[UR8][R6.64+0x4] ;  /* 0x00000408060b7981 */ /* 0x002ea2000c1e1900 */
[----:B------:R-:W-:Y:S01]  /*28b0*/  ISETP.NE.AND P2, PT, R5, 0x2, PT ;  /* 0x000000020500780c */ /* 0x000fe20003f45270 */
[----:B------:R-:W-:Y:S02]  /*28c0*/  VIADD R0, R15, 0x2 ;  /* 0x000000020f007836 */ /* 0x000fe40000000000 */
[----:B--2---:R3:W-:Y:S10]  /*28d0*/  STG.E desc[UR8][R8.64+0x4], R11 ;  /* 0x0000040b08007986 */ /* 0x0047f4000c101908 */
[----:B------:R-:W-:Y:S05]  /*28e0*/  @!P2 BRA `(.L_x_33) ;  /* 0x00000000000ca947 */ /* 0x000fea0003800000 */
[----:B------:R-:W2:Y:S01]  /*28f0*/  LDG.E R7, desc[UR8][R6.64+0x8] ;  /* 0x0000080806077981 */ /* 0x000ea2000c1e1900 */
[----:B------:R-:W-:-:S03]  /*2900*/  IADD3 R0, PT, PT, R15, 0x3, RZ ;  /* 0x000000030f007810 */ /* 0x000fc60007ffe0ff */
[----:B--2---:R0:W-:Y:S04]  /*2910*/  STG.E desc[UR8][R8.64+0x8], R7 ;  /* 0x0000080708007986 */ /* 0x0041e8000c101908 */
.L_x_33:
[----:B------:R-:W-:Y:S05]  /*2920*/  BSYNC.RECONVERGENT B0 ;  /* 0x0000000000007941 */ /* 0x000fea0003800200 */
.L_x_32:
[----:B------:R-:W5:Y:S01]  /*2930*/  LDC R6, c[0x0][0x3b0] ;  /* 0x0000ec00ff067b82 */ /* 0x000f620000000800 */
[----:B------:R-:W-:-:S06]  /*2940*/  UIADD3 UR5, UPT, UPT, UR4, 0x1, URZ ;  /* 0x0000000104057890 */ /* 0x000fcc000fffe0ff */
[----:B-----5:R-:W-:-:S13]  /*2950*/  ISETP.NE.AND P2, PT, R6, UR5, PT ;  /* 0x0000000506007c0c */ /* 0x020fda000bf45270 */
[----:B------:R-:W-:Y:S05]  /*2960*/  @!P2 EXIT ;  /* 0x000000000000a94d */ /* 0x000fea0003800000 */
[----:B------:R-:W-:Y:S01]  /*2970*/  UMOV UR4, UR5 ;  /* 0x0000000500047c82 */ /* 0x000fe20008000000 */
[----:B------:R-:W-:Y:S05]  /*2980*/  BRA `(.L_x_37) ;  /* 0xfffffff800007947 */ /* 0x000fea000383ffff */
.L_x_38:
        /* <DEDUP_REMOVED lines=15> */
.L_x_75:


//--------------------- .text._Z28gpu_get_join_size_per_threadPiS_iiiS_iii --------------------------
	.section	.text._Z28gpu_get_join_size_per_threadPiS_iiiS_iii,"ax",@progbits
	.align	128
        .global         _Z28gpu_get_join_size_per_threadPiS_iiiS_iii
        .type           _Z28gpu_get_join_size_per_threadPiS_iiiS_iii,@function
        .size           _Z28gpu_get_join_size_per_threadPiS_iiiS_iii,(.L_x_76 - _Z28gpu_get_join_size_per_threadPiS_iiiS_iii)
        .other          _Z28gpu_get_join_size_per_threadPiS_iiiS_iii,@"STO_CUDA_ENTRY STV_DEFAULT"
_Z28gpu_get_join_size_per_threadPiS_iiiS_iii:
.text._Z28gpu_get_join_size_per_threadPiS_iiiS_iii:
        /* <DEDUP_REMOVED lines=8> */
[----:B------:R-:W0:Y:S01]  /*0080*/  LDC.64 R12, c[0x0][0x3a8] ;  /* 0x0000ea00ff0c7b82 */ /* 0x000e220000000a00 */
[----:B------:R-:W1:Y:S01]  /*0090*/  LDCU UR6, c[0x0][0x398] ;  /* 0x00007300ff0677ac */ /* 0x000e620008000800 */
[----:B------:R-:W-:Y:S01]  /*00a0*/  IMAD.MOV.U32 R8, RZ, RZ, RZ ;  /* 0x000000ffff087224 */ /* 0x000fe200078e00ff */
[----:B------:R-:W2:Y:S05]  /*00b0*/  LDCU.64 UR4, c[0x0][0x358] ;  /* 0x00006b00ff0477ac */ /* 0x000eaa0008000a00 */
[----:B------:R-:W1:Y:S08]  /*00c0*/  LDC R4, c[0x0][0x394] ;  /* 0x0000e500ff047b82 */ /* 0x000e700000000800 */
[----:B------:R-:W3:Y:S01]  /*00d0*/  LDC.64 R6, c[0x0][0x388] ;  /* 0x0000e200ff067b82 */ /* 0x000ee20000000a00 */
[----:B0-----:R-:W-:Y:S01]  /*00e0*/  ISETP.GE.AND P0, PT, R12, 0x1, PT ;  /* 0x000000010c00780c */ /* 0x001fe20003f06270 */
[----:B-1----:R-:W-:-:S04]  /*00f0*/  IMAD R3, R0, R4, UR6 ;  /* 0x0000000600037e24 */ /* 0x002fc8000f8e0204 */
[----:B---3--:R-:W-:-:S08]  /*0100*/  IMAD.WIDE R6, R3, 0x4, R6 ;  /* 0x0000000403067825 */ /* 0x008fd000078e0206 */
[----:B--2---:R-:W-:Y:S05]  /*0110*/  @!P0 BRA `(.L_x_39) ;  /* 0x0000000800bc8947 */ /* 0x004fea0003800000 */
[C---:B------:R-:W-:Y:S01]  /*0120*/  ISETP.GE.U32.AND P1, PT, R12.reuse, 0x10, PT ;  /* 0x000000100c00780c */ /* 0x040fe20003f26070 */
[----:B------:R0:W5:Y:S01]  /*0130*/  LDG.E R2, desc[UR4][R6.64] ;  /* 0x0000000406027981 */ /* 0x000162000c1e1900 */
[----:B------:R-:W-:Y:S01]  /*0140*/  LOP3.LUT R3, R12, 0xf, RZ, 0xc0, !PT ;  /* 0x0000000f0c037812 */ /* 0x000fe200078ec0ff */
[----:B------:R-:W-:Y:S01]  /*0150*/  IMAD.MOV.U32 R5, RZ, RZ, RZ ;  /* 0x000000ffff057224 */ /* 0x000fe200078e00ff */
[----:B------:R-:W-:Y:S01]  /*0160*/  IADD3 R4, PT, PT, R4, -0x1, R13 ;  /* 0xffffffff04047810 */ /* 0x000fe20007ffe00d */
[----:B------:R-:W-:Y:S01]  /*0170*/  IMAD.MOV.U32 R8, RZ, RZ, RZ ;  /* 0x000000ffff087224 */ /* 0x000fe200078e00ff */
[----:B------:R-:W-:-:S07]  /*0180*/  ISETP.NE.AND P0, PT, R3, RZ, PT ;  /* 0x000000ff0300720c */ /* 0x000fce0003f05270 */
[----:B0-----:R-:W-:Y:S06]  /*0190*/  @!P1 BRA `(.L_x_40) ;  /* 0x0000000400449947 */ /* 0x001fec0003800000 */
[----:B------:R-:W0:Y:S01]  /*01a0*/  LDC R6, c[0x0][0x3b0] ;  /* 0x0000ec00ff067b82 */ /* 0x000e220000000800 */
[----:B------:R-:W-:Y:S01]  /*01b0*/  LOP3.LUT R5, R12, 0x7ffffff0, RZ, 0xc0, !PT ;  /* 0x7ffffff00c057812 */ /* 0x000fe200078ec0ff */
[----:B------:R-:W-:-:S04]  /*01c0*/  IMAD.MOV.U32 R8, RZ, RZ, RZ ;  /* 0x000000ffff087224 */ /* 0x000fc800078e00ff */
[----:B------:R-:W-:Y:S02]  /*01d0*/  IMAD.MOV R7, RZ, RZ, -R5 ;  /* 0x000000ffff077224 */ /* 0x000fe400078e0a05 */
[----:B------:R-:W1:Y:S05]  /*01e0*/  LDC.64 R14, c[0x0][0x3a0] ;  /* 0x0000e800ff0e7b82 */ /* 0x000e6a0000000a00 */
.L_x_41:
[----:B01----:R-:W-:-:S04]  /*01f0*/  IMAD.WIDE R16, R6, 0x4, R14 ;  /* 0x0000000406107825 */ /* 0x003fc800078e020e */
[C---:B------:R-:W-:Y:S02]  /*0200*/  IMAD.WIDE R20, R13.reuse, 0x4, R16 ;  /* 0x000000040d147825 */ /* 0x040fe400078e0210 */
[----:B------:R-:W2:Y:S04]  /*0210*/  LDG.E R17, desc[UR4][R16.64] ;  /* 0x0000000410117981 */ /* 0x000ea8000c1e1900 */
[----:B------:R-:W3:Y:S01]  /*0220*/  LDG.E R9, desc[UR4][R20.64] ;  /* 0x0000000414097981 */ /* 0x000ee2000c1e1900 */
[----:B------:R-:W-:-:S05]  /*0230*/  IMAD.WIDE R24, R13, 0x4, R20 ;  /* 0x000000040d187825 */ /* 0x000fca00078e0214 */
[----:B------:R0:W4:Y:S01]  /*0240*/  LDG.E R26, desc[UR4][R24.64] ;  /* 0x00000004181a7981 */ /* 0x000122000c1e1900 */
[----:B------:R-:W-:-:S04]  /*0250*/  IMAD.WIDE R28, R13, 0x4, R24 ;  /* 0x000000040d1c7825 */ /* 0x000fc800078e0218 */
[----:B------:R-:W-:-:S04]  /*0260*/  IMAD.WIDE R10, R13, 0x4, R28 ;  /* 0x000000040d0a7825 */ /* 0x000fc800078e021c */
[C---:B------:R-:W-:Y:S02]  /*0270*/  IMAD.WIDE R22, R13.reuse, 0x4, R10 ;  /* 0x000000040d167825 */ /* 0x040fe400078e020a */
[----:B------:R-:W4:Y:S02]  /*0280*/  LDG.E R10, desc[UR4][R10.64] ;  /* 0x000000040a0a7981 */ /* 0x000f24000c1e1900 */
[C---:B------:R-:W-:Y:S02]  /*0290*/  IMAD.WIDE R18, R13.reuse, 0x4, R22 ;  /* 0x000000040d127825 */ /* 0x040fe400078e0216 */
[----:B------:R1:W4:Y:S01]  /*02a0*/  LDG.E R11, desc[UR4][R22.64] ;  /* 0x00000004160b7981 */ /* 0x000322000c1e1900 */
[C---:B--2--5:R-:W-:Y:S01]  /*02b0*/  ISETP.NE.AND P1, PT, R2.reuse, R17, PT ;  /* 0x000000110200720c */ /* 0x064fe20003f25270 */
[----:B------:R-:W-:Y:S02]  /*02c0*/  IMAD.WIDE R16, R13, 0x4, R18 ;  /* 0x000000040d107825 */ /* 0x000fe400078e0212 */
[----:B------:R-:W2:Y:S01]  /*02d0*/  LDG.E R18, desc[UR4][R18.64] ;  /* 0x0000000412127981 */ /* 0x000ea2000c1e1900 */
[----:B---3--:R-:W-:-:S02]  /*02e0*/  ISETP.NE.AND P2, PT, R2, R9, PT ;  /* 0x000000090200720c */ /* 0x008fc40003f45270 */
[C---:B------:R-:W-:Y:S02]  /*02f0*/  SEL R9, R4.reuse, RZ, !P1 ;  /* 0x000000ff04097207 */ /* 0x040fe40004800000 */
[----:B------:R-:W-:-:S04]  /*0300*/  SEL R20, R4, RZ, !P2 ;  /* 0x000000ff04147207 */ /* 0x000fc80005000000 */
[----:B------:R-:W-:Y:S01]  /*0310*/  IADD3 R8, PT, PT, R20, R9, R8 ;  /* 0x0000000914087210 */ /* 0x000fe20007ffe008 */
[C---:B------:R-:W-:Y:S01]  /*0320*/  IMAD.WIDE R20, R13.reuse, 0x4, R16 ;  /* 0x000000040d147825 */ /* 0x040fe200078e0210 */
[----:B------:R-:W3:Y:S04]  /*0330*/  LDG.E R9, desc[UR4][R28.64] ;  /* 0x000000041c097981 */ /* 0x000ee8000c1e1900 */
[----:B------:R4:W2:Y:S01]  /*0340*/  LDG.E R19, desc[UR4][R16.64] ;  /* 0x0000000410137981 */ /* 0x0008a2000c1e1900 */
[----:B0-----:R-:W-:-:S03]  /*0350*/  IMAD.WIDE R24, R13, 0x4, R20 ;  /* 0x000000040d187825 */ /* 0x001fc600078e0214 */
[----:B------:R-:W2:Y:S01]  /*0360*/  LDG.E R20, desc[UR4][R20.64] ;  /* 0x0000000414147981 */ /* 0x000ea2000c1e1900 */
[----:B-1----:R-:W-:-:S04]  /*0370*/  IMAD.WIDE R22, R13, 0x4, R24 ;  /* 0x000000040d167825 */ /* 0x002fc800078e0218 */
[C---:B----4-:R-:W-:Y:S01]  /*0380*/  IMAD.WIDE R16, R13.reuse, 0x4, R22 ;  /* 0x000000040d107825 */ /* 0x050fe200078e0216 */
[----:B------:R0:W4:Y:S04]  /*0390*/  LDG.E R21, desc[UR4][R24.64] ;  /* 0x0000000418157981 */ /* 0x000128000c1e1900 */
[----:B------:R-:W4:Y:S01]  /*03a0*/  LDG.E R22, desc[UR4][R22.64] ;  /* 0x0000000416167981 */ /* 0x000f22000c1e1900 */
[----:B0-----:R-:W-:-:S03]  /*03b0*/  IMAD.WIDE R24, R13, 0x4, R16 ;  /* 0x000000040d187825 */ /* 0x001fc600078e0210 */
[----:B------:R0:W4:Y:S02]  /*03c0*/  LDG.E R23, desc[UR4][R16.64] ;  /* 0x0000000410177981 */ /* 0x000124000c1e1900 */
[C---:B0-----:R-:W-:Y:S02]  /*03d0*/  IMAD.WIDE R16, R13.reuse, 0x4, R24 ;  /* 0x000000040d107825 */ /* 0x041fe400078e0218 */
[----:B------:R-:W4:Y:S04]  /*03e0*/  LDG.E R24, desc[UR4][R24.64] ;  /* 0x0000000418187981 */ /* 0x000f28000c1e1900 */
[----:B------:R0:W4:Y:S02]  /*03f0*/  LDG.E R25, desc[UR4][R16.64] ;  /* 0x0000000410197981 */ /* 0x000124000c1e1900 */
[----:B0-----:R-:W-:-:S05]  /*0400*/  IMAD.WIDE R16, R13, 0x4, R16 ;  /* 0x000000040d107825 */ /* 0x001fca00078e0210 */
[----:B------:R0:W4:Y:S02]  /*0410*/  LDG.E R27, desc[UR4][R16.64] ;  /* 0x00000004101b7981 */ /* 0x000124000c1e1900 */
[----:B0-----:R-:W-:-:S05]  /*0420*/  IMAD.WIDE R16, R13, 0x4, R16 ;  /* 0x000000040d107825 */ /* 0x001fca00078e0210 */
[----:B------:R-:W4:Y:S01]  /*0430*/  LDG.E R29, desc[UR4][R16.64] ;  /* 0x00000004101d7981 */ /* 0x000f22000c1e1900 */
[C---:B------:R-:W-:Y:S02]  /*0440*/  ISETP.NE.AND P2, PT, R2.reuse, R26, PT ;  /* 0x0000001a0200720c */ /* 0x040fe40003f45270 */
[C---:B------:R-:W-:Y:S01]  /*0450*/  ISETP.NE.AND P1, PT, R2.reuse, R10, PT ;  /* 0x0000000a0200720c */ /* 0x040fe20003f25270 */
[----:B------:R-:W-:Y:S02]  /*0460*/  VIADD R7, R7, 0x10 ;  /* 0x0000001007077836 */ /* 0x000fe40000000000 */
[----:B------:R-:W-:Y:S01]  /*0470*/  IMAD R6, R13, 0x10, R6 ;  /* 0x000000100d067824 */ /* 0x000fe200078e0206 */
[----:B---3--:R-:W-:Y:S02]  /*0480*/  ISETP.NE.AND P3, PT, R2, R9, PT ;  /* 0x000000090200720c */ /* 0x008fe40003f65270 */
[C---:B------:R-:W-:Y:S02]  /*0490*/  SEL R9, R4.reuse, RZ, !P2 ;  /* 0x000000ff04097207 */ /* 0x040fe40005000000 */
[----:B------:R-:W-:-:S02]  /*04a0*/  SEL R10, R4, RZ, !P3 ;  /* 0x000000ff040a7207 */ /* 0x000fc40005800000 */
[----:B------:R-:W-:Y:S02]  /*04b0*/  ISETP.NE.AND P2, PT, R2, R11, PT ;  /* 0x0000000b0200720c */ /* 0x000fe40003f45270 */
[----:B------:R-:W-:Y:S02]  /*04c0*/  IADD3 R8, PT, PT, R10, R9, R8 ;  /* 0x000000090a087210 */ /* 0x000fe40007ffe008 */
[C---:B------:R-:W-:Y:S02]  /*04d0*/  SEL R9, R4.reuse, RZ, !P1 ;  /* 0x000000ff04097207 */ /* 0x040fe40004800000 */
[----:B------:R-:W-:Y:S02]  /*04e0*/  SEL R10, R4, RZ, !P2 ;  /* 0x000000ff040a7207 */ /* 0x000fe40005000000 */
[C---:B--2---:R-:W-:Y:S02]  /*04f0*/  ISETP.NE.AND P1, PT, R2.reuse, R18, PT ;  /* 0x000000120200720c */ /* 0x044fe40003f25270 */
[----:B------:R-:W-:-:S02]  /*0500*/  ISETP.NE.AND P2, PT, R2, R19, PT ;  /* 0x000000130200720c */ /* 0x000fc40003f45270 */
[----:B------:R-:W-:Y:S02]  /*0510*/  IADD3 R8, PT, PT, R10, R9, R8 ;  /* 0x000000090a087210 */ /* 0x000fe40007ffe008 */
[C---:B------:R-:W-:Y:S02]  /*0520*/  SEL R9, R4.reuse, RZ, !P1 ;  /* 0x000000ff04097207 */ /* 0x040fe40004800000 */
[----:B------:R-:W-:Y:S02]  /*0530*/  SEL R10, R4, RZ, !P2 ;  /* 0x000000ff040a7207 */ /* 0x000fe40005000000 */
[C---:B------:R-:W-:Y:S02]  /*0540*/  ISETP.NE.AND P1, PT, R2.reuse, R20, PT ;  /* 0x000000140200720c */ /* 0x040fe40003f25270 */
[----:B----4-:R-:W-:Y:S02]  /*0550*/  ISETP.NE.AND P2, PT, R2, R21, PT ;  /* 0x000000150200720c */ /* 0x010fe40003f45270 */
[----:B------:R-:W-:-:S02]  /*0560*/  IADD3 R8, PT, PT, R10, R9, R8 ;  /* 0x000000090a087210 */ /* 0x000fc40007ffe008 */
[C---:B------:R-:W-:Y:S02]  /*0570*/  SEL R9, R4.reuse, RZ, !P1 ;  /* 0x000000ff04097207 */ /* 0x040fe40004800000 */
[----:B------:R-:W-:Y:S02]  /*0580*/  SEL R10, R4, RZ, !P2 ;  /* 0x000000ff040a7207 */ /* 0x000fe40005000000 */
[C---:B------:R-:W-:Y:S02]  /*0590*/  ISETP.NE.AND P1, PT, R2.reuse, R22, PT ;  /* 0x000000160200720c */ /* 0x040fe40003f25270 */
[----:B------:R-:W-:Y:S02]  /*05a0*/  ISETP.NE.AND P2, PT, R2, R23, PT ;  /* 0x000000170200720c */ /* 0x000fe40003f45270 */
[----:B------:R-:W-:Y:S02]  /*05b0*/  IADD3 R8, PT, PT, R10, R9, R8 ;  /* 0x000000090a087210 */ /* 0x000fe40007ffe008 */
[----:B------:R-:W-:-:S02]  /*05c0*/  ISETP.NE.AND P3, PT, R7, RZ, PT ;  /* 0x000000ff0700720c */ /* 0x000fc40003f65270 */
[C---:B------:R-:W-:Y:S02]  /*05d0*/  SEL R9, R4.reuse, RZ, !P1 ;  /* 0x000000ff04097207 */ /* 0x040fe40004800000 */
[----:B------:R-:W-:Y:S02]  /*05e0*/  SEL R10, R4, RZ, !P2 ;  /* 0x000000ff040a7207 */ /* 0x000fe40005000000 */
[----:B------:R-:W-:Y:S02]  /*05f0*/  ISETP.NE.AND P1, PT, R2, R24, PT ;  /* 0x000000180200720c */ /* 0x000fe40003f25270 */
[----:B------:R-:W-:Y:S02]  /*0600*/  IADD3 R8, PT, PT, R10, R9, R8 ;  /* 0x000000090a087210 */ /* 0x000fe40007ffe008 */
[----:B------:R-:W-:Y:S02]  /*0610*/  SEL R9, R4, RZ, !P1 ;  /* 0x000000ff04097207 */ /* 0x000fe40004800000 */
[----:B------:R-:W-:-:S04]  /*0620*/  ISETP.NE.AND P2, PT, R2, R25, PT ;  /* 0x000000190200720c */ /* 0x000fc80003f45270 */
[----:B------:R-:W-:-:S04]  /*0630*/  SEL R10, R4, RZ, !P2 ;  /* 0x000000ff040a7207 */ /* 0x000fc80005000000 */
[----:B------:R-:W-:Y:S02]  /*0640*/  IADD3 R8, PT, PT, R10, R9, R8 ;  /* 0x000000090a087210 */ /* 0x000fe40007ffe008 */
[----:B------:R-:W-:-:S04]  /*0650*/  ISETP.NE.AND P1, PT, R2, R27, PT ;  /* 0x0000001b0200720c */ /* 0x000fc80003f25270 */
[----:B------:R-:W-:Y:S02]  /*0660*/  SEL R9, R4, RZ, !P1 ;  /* 0x000000ff04097207 */ /* 0x000fe40004800000 */
[----:B------:R-:W-:-:S04]  /*0670*/  ISETP.NE.AND P2, PT, R2, R29, PT ;  /* 0x0000001d0200720c */ /* 0x000fc80003f45270 */
[----:B------:R-:W-:-:S04]  /*0680*/  SEL R10, R4, RZ, !P2 ;  /* 0x000000ff040a7207 */ /* 0x000fc80005000000 */
[----:B------:R-:W-:Y:S01]  /*0690*/  IADD3 R8, PT, PT, R10, R9, R8 ;  /* 0x000000090a087210 */ /* 0x000fe20007ffe008 */
[----:B------:R-:W-:Y:S06]  /*06a0*/  @P3 BRA `(.L_x_41) ;  /* 0xfffffff800d03947 */ /* 0x000fec000383ffff */
.L_x_40:
[----:B------:R-:W-:Y:S05]  /*06b0*/  @!P0 BRA `(.L_x_39) ;  /* 0x0000000400548947 */ /* 0x000fea0003800000 */
[----:B------:R-:W-:Y:S02]  /*06c0*/  ISETP.GE.U32.AND P1, PT, R3, 0x8, PT ;  /* 0x000000080300780c */ /* 0x000fe40003f26070 */
[----:B------:R-:W-:-:S04]  /*06d0*/  LOP3.LUT R9, R12, 0x7, RZ, 0xc0, !PT ;  /* 0x000000070c097812 */ /* 0x000fc800078ec0ff */
[----:B------:R-:W-:-:S07]  /*06e0*/  ISETP.NE.AND P0, PT, R9, RZ, PT ;  /* 0x000000ff0900720c */ /* 0x000fce0003f05270 */
[----:B------:R-:W-:Y:S06]  /*06f0*/  @!P1 BRA `(.L_x_42) ;  /* 0x0000000000a09947 */ /* 0x000fec0003800000 */
[----:B------:R-:W0:Y:S08]  /*0700*/  LDC R6, c[0x0][0x3b0] ;  /* 0x0000ec00ff067b82 */ /* 0x000e300000000800 */
[----:B------:R-:W1:Y:S01]  /*0710*/  LDC.64 R22, c[0x0][0x3a0] ;  /* 0x0000e800ff167b82 */ /* 0x000e620000000a00 */
[----:B0-----:R-:W-:-:S04]  /*0720*/  IMAD R3, R5, R13, R6 ;  /* 0x0000000d05037224 */ /* 0x001fc800078e0206 */
[----:B-1----:R-:W-:-:S05]  /*0730*/  IMAD.WIDE R22, R3, 0x4, R22 ;  /* 0x0000000403167825 */ /* 0x002fca00078e0216 */
[----:B------:R-:W2:Y:S01]  /*0740*/  LDG.E R3, desc[UR4][R22.64] ;  /* 0x0000000416037981 */ /* 0x000ea2000c1e1900 */
[----:B------:R-:W-:-:S04]  /*0750*/  IMAD.WIDE R24, R13, 0x4, R22 ;  /* 0x000000040d187825 */ /* 0x000fc800078e0216 */
[C---:B------:R-:W-:Y:S02]  /*0760*/  IMAD.WIDE R10, R13.reuse, 0x4, R24 ;  /* 0x000000040d0a7825 */ /* 0x040fe400078e0218 */
[----:B------:R-:W3:Y:S02]  /*0770*/  LDG.E R25, desc[UR4][R24.64] ;  /* 0x0000000418197981 */ /* 0x000ee4000c1e1900 */
[C---:B------:R-:W-:Y:S02]  /*0780*/  IMAD.WIDE R14, R13.reuse, 0x4, R10 ;  /* 0x000000040d0e7825 */ /* 0x040fe400078e020a */
[----:B------:R0:W4:Y:S02]  /*0790*/  LDG.E R11, desc[UR4][R10.64] ;  /* 0x000000040a0b7981 */ /* 0x000124000c1e1900 */
[C---:B------:R-:W-:Y:S02]  /*07a0*/  IMAD.WIDE R6, R13.reuse, 0x4, R14 ;  /* 0x000000040d067825 */ /* 0x040fe400078e020e */
[----:B------:R-:W4:Y:S02]  /*07b0*/  LDG.E R15, desc[UR4][R14.64] ;  /* 0x000000040e0f7981 */ /* 0x000f24000c1e1900 */
[----:B------:R-:W-:-:S02]  /*07c0*/  IMAD.WIDE R16, R13, 0x4, R6 ;  /* 0x000000040d107825 */ /* 0x000fc400078e0206 */
[----:B------:R1:W4:Y:S02]  /*07d0*/  LDG.E R27, desc[UR4][R6.64] ;  /* 0x00000004061b7981 */ /* 0x000324000c1e1900 */
[C---:B------:R-:W-:Y:S02]  /*07e0*/  IMAD.WIDE R18, R13.reuse, 0x4, R16 ;  /* 0x000000040d127825 */ /* 0x040fe400078e0210 */
[----:B------:R-:W4:Y:S02]  /*07f0*/  LDG.E R17, desc[UR4][R16.64] ;  /* 0x0000000410117981 */ /* 0x000f24000c1e1900 */
[----:B------:R-:W-:Y:S02]  /*0800*/  IMAD.WIDE R20, R13, 0x4, R18 ;  /* 0x000000040d147825 */ /* 0x000fe400078e0212 */
[----:B------:R-:W4:Y:S04]  /*0810*/  LDG.E R19, desc[UR4][R18.64] ;  /* 0x0000000412137981 */ /* 0x000f28000c1e1900 */
[----:B------:R-:W4:Y:S01]  /*0820*/  LDG.E R21, desc[UR4][R20.64] ;  /* 0x0000000414157981 */ /* 0x000f22000c1e1900 */
[----:B------:R-:W-:Y:S01]  /*0830*/  VIADD R5, R5, 0x8 ;  /* 0x0000000805057836 */ /* 0x000fe20000000000 */
[----:B--2--5:R-:W-:-:S04]  /*0840*/  ISETP.NE.AND P1, PT, R2, R3, PT ;  /* 0x000000030200720c */ /* 0x024fc80003f25270 */
[----:B------:R-:W-:Y:S02]  /*0850*/  SEL R3, R4, RZ, !P1 ;  /* 0x000000ff04037207 */ /* 0x000fe40004800000 */
[----:B---3--:R-:W-:-:S04]  /*0860*/  ISETP.NE.AND P2, PT, R2, R25, PT ;  /* 0x000000190200720c */ /* 0x008fc80003f45270 */
[----:B0-----:R-:W-:Y:S02]  /*0870*/  SEL R10, R4, RZ, !P2 ;  /* 0x000000ff040a7207 */ /* 0x001fe40005000000 */
[----:B----4-:R-:W-:Y:S02]  /*0880*/  ISETP.NE.AND P1, PT, R2, R11, PT ;  /* 0x0000000b0200720c */ /* 0x010fe40003f25270 */
[----:B------:R-:W-:Y:S02]  /*0890*/  IADD3 R3, PT, PT, R10, R3, R8 ;  /* 0x000000030a037210 */ /* 0x000fe40007ffe008 */
[----:B------:R-:W-:Y:S02]  /*08a0*/  ISETP.NE.AND P2, PT, R2, R15, PT ;  /* 0x0000000f0200720c */ /* 0x000fe40003f45270 */
[C---:B-1----:R-:W-:Y:S02]  /*08b0*/  SEL R6, R4.reuse, RZ, !P1 ;  /* 0x000000ff04067207 */ /* 0x042fe40004800000 */
[----:B------:R-:W-:-:S02]  /*08c0*/  SEL R7, R4, RZ, !P2 ;  /* 0x000000ff04077207 */ /* 0x000fc40005000000 */
[C---:B------:R-:W-:Y:S02]  /*08d0*/  ISETP.NE.AND P1, PT, R2.reuse, R27, PT ;  /* 0x0000001b0200720c */ /* 0x040fe40003f25270 */
[----:B------:R-:W-:Y:S02]  /*08e0*/  IADD3 R3, PT, PT, R7, R6, R3 ;  /* 0x0000000607037210 */ /* 0x000fe40007ffe003 */
[----:B------:R-:W-:Y:S02]  /*08f0*/  ISETP.NE.AND P2, PT, R2, R17, PT ;  /* 0x000000110200720c */ /* 0x000fe40003f45270 */
[C---:B------:R-:W-:Y:S02]  /*0900*/  SEL R6, R4.reuse, RZ, !P1 ;  /* 0x000000ff04067207 */ /* 0x040fe40004800000 */
[----:B------:R-:W-:Y:S02]  /*0910*/  SEL R7, R4, RZ, !P2 ;  /* 0x000000ff04077207 */ /* 0x000fe40005000000 */
[----:B------:R-:W-:-:S02]  /*0920*/  ISETP.NE.AND P1, PT, R2, R19, PT ;  /* 0x000000130200720c */ /* 0x000fc40003f25270 */
[----:B------:R-:W-:Y:S02]  /*0930*/  ISETP.NE.AND P2, PT, R2, R21, PT ;  /* 0x000000150200720c */ /* 0x000fe40003f45270 */
[----:B------:R-:W-:Y:S02]  /*0940*/  IADD3 R3, PT, PT, R7, R6, R3 ;  /* 0x0000000607037210 */ /* 0x000fe40007ffe003 */
[C---:B------:R-:W-:Y:S02]  /*0950*/  SEL R8, R4.reuse, RZ, !P1 ;  /* 0x000000ff04087207 */ /* 0x040fe40004800000 */
[----:B------:R-:W-:-:S04]  /*0960*/  SEL R6, R4, RZ, !P2 ;  /* 0x000000ff04067207 */ /* 0x000fc80005000000 */
[----:B------:R-:W-:-:S07]  /*0970*/  IADD3 R8, PT, PT, R6, R8, R3 ;  /* 0x0000000806087210 */ /* 0x000fce0007ffe003 */
.L_x_42:
        /* <DEDUP_REMOVED lines=8> */
[----:B-1----:R-:W-:-:S04]  /*0a00*/  IMAD.WIDE R6, R3, 0x4, R6 ;  /* 0x0000000403067825 */ /* 0x002fc800078e0206 */
[C---:B------:R-:W-:Y:S02]  /*0a10*/  IMAD.WIDE R10, R13.reuse, 0x4, R6 ;  /* 0x000000040d0a7825 */ /* 0x040fe400078e0206 */
[----:B------:R-:W2:Y:S02]  /*0a20*/  LDG.E R7, desc[UR4][R6.64] ;  /* 0x0000000406077981 */ /* 0x000ea4000c1e1900 */
[C---:B------:R-:W-:Y:S02]  /*0a30*/  IMAD.WIDE R14, R13.reuse, 0x4, R10 ;  /* 0x000000040d0e7825 */ /* 0x040fe400078e020a */
[----:B------:R-:W3:Y:S02]  /*0a40*/  LDG.E R11, desc[UR4][R10.64] ;  /* 0x000000040a0b7981 */ /* 0x000ee4000c1e1900 */
[----:B------:R-:W-:Y:S02]  /*0a50*/  IMAD.WIDE R16, R13, 0x4, R14 ;  /* 0x000000040d107825 */ /* 0x000fe400078e020e */
[----:B------:R-:W4:Y:S04]  /*0a60*/  LDG.E R15, desc[UR4][R14.64] ;  /* 0x000000040e0f7981 */ /* 0x000f28000c1e1900 */
[----:B------:R-:W4:Y:S01]  /*0a70*/  LDG.E R17, desc[UR4][R16.64] ;  /* 0x0000000410117981 */ /* 0x000f22000c1e1900 */
[----:B------:R-:W-:Y:S01]  /*0a80*/  VIADD R5, R5, 0x4 ;  /* 0x0000000405057836 */ /* 0x000fe20000000000 */
[----:B--2--5:R-:W-:-:S02]  /*0a90*/  ISETP.NE.AND P1, PT, R2, R7, PT ;  /* 0x000000070200720c */ /* 0x024fc40003f25270 */
[----:B---3--:R-:W-:Y:S02]  /*0aa0*/  ISETP.NE.AND P2, PT, R2, R11, PT ;  /* 0x0000000b0200720c */ /* 0x008fe40003f45270 */
[C---:B------:R-:W-:Y:S02]  /*0ab0*/  SEL R3, R4.reuse, RZ, !P1 ;  /* 0x000000ff04037207 */ /* 0x040fe40004800000 */
[----:B------:R-:W-:Y:S02]  /*0ac0*/  SEL R9, R4, RZ, !P2 ;  /* 0x000000ff04097207 */ /* 0x000fe40005000000 */
[C---:B----4-:R-:W-:Y:S02]  /*0ad0*/  ISETP.NE.AND P1, PT, R2.reuse, R15, PT ;  /* 0x0000000f0200720c */ /* 0x050fe40003f25270 */
[----:B------:R-:W-:Y:S02]  /*0ae0*/  ISETP.NE.AND P2, PT, R2, R17, PT ;  /* 0x000000110200720c */ /* 0x000fe40003f45270 */
[----:B------:R-:W-:-:S02]  /*0af0*/  IADD3 R3, PT, PT, R9, R3, R8 ;  /* 0x0000000309037210 */ /* 0x000fc40007ffe008 */
[C---:B------:R-:W-:Y:S02]  /*0b00*/  SEL R8, R4.reuse, RZ, !P1 ;  /* 0x000000ff04087207 */ /* 0x040fe40004800000 */
[----:B------:R-:W-:-:S04]  /*0b10*/  SEL R6, R4, RZ, !P2 ;  /* 0x000000ff04067207 */ /* 0x000fc80005000000 */
[----:B------:R-:W-:-:S07]  /*0b20*/  IADD3 R8, PT, PT, R6, R8, R3 ;  /* 0x0000000806087210 */ /* 0x000fce0007ffe003 */
.L_x_43:
[----:B------:R-:W-:Y:S05]  /*0b30*/  @!P0 BRA `(.L_x_39) ;  /* 0x0000000000348947 */ /* 0x000fea0003800000 */
[----:B------:R-:W0:Y:S01]  /*0b40*/  LDC R6, c[0x0][0x3b0] ;  /* 0x0000ec00ff067b82 */ /* 0x000e220000000800 */
[----:B------:R-:W-:-:S07]  /*0b50*/  IMAD.MOV R12, RZ, RZ, -R12 ;  /* 0x000000ffff0c7224 */ /* 0x000fce00078e0a0c */
[----:B------:R-:W1:Y:S01]  /*0b60*/  LDC.64 R10, c[0x0][0x3a0] ;  /* 0x0000e800ff0a7b82 */ /* 0x000e620000000a00 */
[----:B0-----:R-:W-:-:S07]  /*0b70*/  IMAD R5, R5, R13, R6 ;  /* 0x0000000d05057224 */ /* 0x001fce00078e0206 */
.L_x_44:
[----:B-1----:R-:W-:-:S06]  /*0b80*/  IMAD.WIDE R6, R5, 0x4, R10 ;  /* 0x0000000405067825 */ /* 0x002fcc00078e020a */
[----:B------:R-:W2:Y:S01]  /*0b90*/  LDG.E R7, desc[UR4][R6.64] ;  /* 0x0000000406077981 */ /* 0x000ea2000c1e1900 */
[----:B------:R-:W-:Y:S02]  /*0ba0*/  VIADD R12, R12, 0x1 ;  /* 0x000000010c0c7836 */ /* 0x000fe40000000000 */
[----:B------:R-:W-:-:S03]  /*0bb0*/  IMAD.IADD R5, R5, 0x1, R13 ;  /* 0x0000000105057824 */ /* 0x000fc600078e020d */
[----:B------:R-:W-:Y:S02]  /*0bc0*/  ISETP.NE.AND P1, PT, R12, RZ, PT ;  /* 0x000000ff0c00720c */ /* 0x000fe40003f25270 */
[----:B--2--5:R-:W-:-:S04]  /*0bd0*/  ISETP.NE.AND P0, PT, R2, R7, PT ;  /* 0x000000070200720c */ /* 0x024fc80003f05270 */
[----:B------:R-:W-:-:S05]  /*0be0*/  SEL R3, R4, RZ, !P0 ;  /* 0x000000ff04037207 */ /* 0x000fca0004000000 */
[----:B------:R-:W-:Y:S02]  /*0bf0*/  IMAD.IADD R8, R3, 0x1, R8 ;  /* 0x0000000103087824 */ /* 0x000fe400078e0208 */
[----:B------:R-:W-:Y:S05]  /*0c00*/  @P1 BRA `(.L_x_44) ;  /* 0xfffffffc00dc1947 */ /* 0x000fea000383ffff */
.L_x_39:
[----:B-----5:R-:W0:Y:S02]  /*0c10*/  LDC.64 R2, c[0x0][0x380] ;  /* 0x0000e000ff027b82 */ /* 0x020e240000000a00 */
[----:B0-----:R-:W-:-:S05]  /*0c20*/  IMAD.WIDE R2, R0, 0x4, R2 ;  /* 0x0000000400027825 */ /* 0x001fca00078e0202 */
[----:B------:R-:W-:Y:S01]  /*0c30*/  STG.E desc[UR4][R2.64], R8 ;  /* 0x0000000802007986 */ /* 0x000fe2000c101904 */
[----:B------:R-:W-:Y:S05]  /*0c40*/  EXIT ;  /* 0x000000000000794d */ /* 0x000fea0003800000 */
.L_x_45:
        /* <DEDUP_REMOVED lines=11> */
.L_x_76:


//--------------------- .text._Z17gpu_get_join_dataPiiS_iiiS_iii --------------------------
	.section	.text._Z17gpu_get_join_dataPiiS_iiiS_iii,"ax",@progbits
	.align	128
        .global         _Z17gpu_get_join_dataPiiS_iiiS_iii
        .type           _Z17gpu_get_join_dataPiiS_iiiS_iii,@function
        .size           _Z17gpu_get_join_dataPiiS_iiiS_iii,(.L_x_77 - _Z17gpu_get_join_dataPiiS_iiiS_iii)
        .other          _Z17gpu_get_join_dataPiiS_iiiS_iii,@"STO_CUDA_ENTRY STV_DEFAULT"
_Z17gpu_get_join_dataPiiS_iiiS_iii:
.text._Z17gpu_get_join_dataPiiS_iiiS_iii:
[----:B------:R-:W-:Y:S08]  /*0000*/  LDC R1, c[0x0][0x37c] ;  /* 0x0000df00ff017b82 */ /* 0x000ff00000000800 */
[----:B------:R-:W0:Y:S01]  /*0010*/  LDC R2, c[0x0][0x3b0] ;  /* 0x0000ec00ff027b82 */ /* 0x000e220000000800 */
[----:B------:R-:W1:Y:S01]  /*0020*/  S2R R3, SR_TID.X ;  /* 0x0000000000037919 */ /* 0x000e620000002100 */
[----:B------:R-:W2:Y:S06]  /*0030*/  LDCU UR5, c[0x0][0x3a0] ;  /* 0x00007400ff0577ac */ /* 0x000eac0008000800 */
[----:B------:R-:W1:Y:S08]  /*0040*/  S2UR UR4, SR_CTAID.X ;  /* 0x00000000000479c3 */ /* 0x000e700000002500 */
[----:B------:R-:W1:Y:S08]  /*0050*/  LDC R0, c[0x0][0x360] ;  /* 0x0000d800ff007b82 */ /* 0x000e700000000800 */
[----:B------:R-:W3:Y:S01]  /*0060*/  LDC R9, c[0x0][0x39c] ;  /* 0x0000e700ff097b82 */ /* 0x000ee20000000800 */
[----:B0-----:R-:W-:-:S07]  /*0070*/  ISETP.GE.AND P0, PT, R2, 0x1, PT ;  /* 0x000000010200780c */ /* 0x001fce0003f06270 */
[----:B------:R-:W0:Y:S01]  /*0080*/  LDC.64 R4, c[0x0][0x390] ;  /* 0x0000e400ff047b82 */ /* 0x000e220000000a00 */
[----:B-1----:R-:W-:-:S05]  /*0090*/  IMAD R0, R0, UR4, R3 ;  /* 0x0000000400007c24 */ /* 0x002fca000f8e0203 */
[----:B--2---:R-:W-:Y:S05]  /*00a0*/  @!P0 EXIT ;  /* 0x000000000000894d */ /* 0x004fea0003800000 */
[----:B------:R-:W1:Y:S01]  /*00b0*/  LDCU.64 UR8, c[0x0][0x358] ;  /* 0x00006b00ff0877ac */ /* 0x000e620008000a00 */
[----:B---3--:R-:W-:Y:S01]  /*00c0*/  IMAD R3, R0, R9, RZ ;  /* 0x0000000900037224 */ /* 0x008fe200078e02ff */
[----:B------:R-:W2:Y:S03]  /*00d0*/  LDCU UR4, c[0x0][0x388] ;  /* 0x00007100ff0477ac */ /* 0x000ea60008000800 */
[----:B------:R-:W-:Y:S01]  /*00e0*/  VIADD R7, R3, UR5 ;  /* 0x0000000503077c36 */ /* 0x000fe20008000000 */
[----:B------:R-:W3:Y:S03]  /*00f0*/  LDCU UR5, c[0x0][0x3b4] ;  /* 0x00007680ff0577ac */ /* 0x000ee60008000800 */
[----:B0-----:R-:W-:-:S05]  /*0100*/  IMAD.WIDE R4, R7, 0x4, R4 ;  /* 0x0000000407047825 */ /* 0x001fca00078e0204 */
[----:B-1----:R0:W5:Y:S01]  /*0110*/  LDG.E R2, desc[UR8][R4.64] ;  /* 0x0000000804027981 */ /* 0x002162000c1e1900 */
[----:B--2---:R-:W-:Y:S01]  /*0120*/  IMAD R0, R0, UR4, RZ ;  /* 0x0000000400007c24 */ /* 0x004fe2000f8e02ff */
[----:B---3--:R-:W-:-:S09]  /*0130*/  UISETP.GE.AND UP0, UPT, UR5, 0x1, UPT ;  /* 0x000000010500788c */ /* 0x008fd2000bf06270 */
        /* <DEDUP_REMOVED lines=8> */
[----:B------:R-:W-:Y:S01]  /*01c0*/  IMAD.MOV R10, RZ, RZ, -R8 ;  /* 0x000000ffff0a7224 */ /* 0x000fe200078e0a08 */
[----:B------:R-:W-:Y:S01]  /*01d0*/  LOP3.LUT R9, R9, 0x3, RZ, 0xc0, !PT ;  /* 0x0000000309097812 */ /* 0x000fe200078ec0ff */
[----:B------:R-:W-:-:S08]  /*01e0*/  UMOV UR4, URZ ;  /* 0x000000ff00047c82 */ /* 0x000fd00008000000 */
.L_x_58:
        /* <DEDUP_REMOVED lines=17> */
.L_x_51:
        /* <DEDUP_REMOVED lines=42> */
.L_x_50:
        /* <DEDUP_REMOVED lines=29> */
.L_x_53:
        /* <DEDUP_REMOVED lines=40> */
.L_x_52:
[----:B------:R-:W-:Y:S01]  /*09f0*/  UISETP.GE.U32.AND UP0, UPT, UR11, 0x8, UPT ;  /* 0x000000080b00788c */ /* 0x000fe2000bf06070 */
[----:B01-34-:R-:W-:-:S08]  /*0a00*/  IMAD.MOV.U32 R6, RZ, RZ, RZ ;  /* 0x000000ffff067224 */ /* 0x01bfd000078e00ff */
[----:B------:R-:W-:Y:S05]  /*0a10*/  BRA.U !UP0, `(.L_x_54) ;  /* 0x00000005083c7547 */ /* 0x000fea000b800000 */
[----:B--2---:R-:W0:Y:S01]  /*0a20*/  LDC.64 R4, c[0x0][0x3a8] ;  /* 0x0000ea00ff047b82 */ /* 0x004e220000000a00 */
[----:B------:R-:W-:Y:S01]  /*0a30*/  HFMA2 R12, -RZ, RZ, 0, 0 ;  /* 0x00000000ff0c7431 */ /* 0x000fe200000001ff */
[----:B------:R-:W1:Y:S01]  /*0a40*/  LDCU UR6, c[0x0][0x3b8] ;  /* 0x00007700ff0677ac */ /* 0x000e620008000800 */
[----:B------:R-:W-:-:S05]  /*0a50*/  NOP ;  /* 0x0000000000007918 */ /* 0x000fca0000000000 */
.L_x_55:
        /* <DEDUP_REMOVED lines=75> */
.L_x_54:
        /* <DEDUP_REMOVED lines=45> */
.L_x_56:
        /* <DEDUP_REMOVED lines=30> */
.L_x_57:
        /* <DEDUP_REMOVED lines=10> */
.L_x_49:
[----:B------:R-:W-:Y:S05]  /*1460*/  BSYNC.RECONVERGENT B0 ;  /* 0x0000000000007941 */ /* 0x000fea0003800200 */
.L_x_48:
[----:B------:R-:W4:Y:S01]  /*1470*/  LDC R4, c[0x0][0x3b0] ;  /* 0x0000ec00ff047b82 */ /* 0x000f220000000800 */
[----:B------:R-:W-:-:S06]  /*1480*/  UIADD3 UR6, UPT, UPT, UR4, 0x1, URZ ;  /* 0x0000000104067890 */ /* 0x000fcc000fffe0ff */
[----:B----4-:R-:W-:-:S13]  /*1490*/  ISETP.NE.AND P0, PT, R4, UR6, PT ;  /* 0x0000000604007c0c */ /* 0x010fda000bf05270 */
[----:B------:R-:W-:Y:S05]  /*14a0*/  @!P0 EXIT ;  /* 0x000000000000894d */ /* 0x000fea0003800000 */
[----:B------:R-:W-:Y:S01]  /*14b0*/  UMOV UR4, UR6 ;  /* 0x0000000600047c82 */ /* 0x000fe20008000000 */
[----:B------:R-:W-:Y:S05]  /*14c0*/  BRA `(.L_x_58) ;  /* 0xffffffec00487947 */ /* 0x000fea000383ffff */
.L_x_47:
[----:B------:R-:W-:Y:S02]  /*14d0*/  ULOP3.LUT UR11, UR5, 0x7, URZ, 0xc0, !UPT ;  /* 0x00000007050b7892 */ /* 0x000fe4000f8ec0ff */
[----:B------:R-:W-:Y:S02]  /*14e0*/  ULOP3.LUT UR7, UR5, 0x3, URZ, 0xc0, !UPT ;  /* 0x0000000305077892 */ /* 0x000fe4000f8ec0ff */
[----:B------:R-:W-:Y:S02]  /*14f0*/  UIADD3 UR4, UPT, UPT, UR11, -0x1, URZ ;  /* 0xffffffff0b047890 */ /* 0x000fe4000fffe0ff */
[----:B------:R-:W-:Y:S02]  /*1500*/  ULOP3.LUT UR6, UR5, 0x7ffffff8, URZ, 0xc0, !UPT ;  /* 0x7ffffff805067892 */ /* 0x000fe4000f8ec0ff */
[----:B------:R-:W-:-:S03]  /*1510*/  UISETP.GE.U32.AND UP0, UPT, UR4, 0x3, UPT ;  /* 0x000000030400788c */ /* 0x000fc6000bf06070 */
[----:B------:R-:W-:-:S08]  /*1520*/  UMOV UR4, URZ ;  /* 0x000000ff00047c82 */ /* 0x000fd00008000000 */
.L_x_65:
        /* <DEDUP_REMOVED lines=18> */
.L_x_62:
        /* <DEDUP_REMOVED lines=75> */
.L_x_61:
        /* <DEDUP_REMOVED lines=44> */
.L_x_63:
        /* <DEDUP_REMOVED lines=29> */
.L_x_64:
        /* <DEDUP_REMOVED lines=10> */
.L_x_60:
[----:B------:R-:W-:Y:S05]  /*2030*/  BSYNC.RECONVERGENT B0 ;  /* 0x0000000000007941 */ /* 0x000fea0003800200 */
.L_x_59:
[----:B------:R-:W2:Y:S01]  /*2040*/  LDC R3, c[0x0][0x3b0] ;  /* 0x0000ec00ff037b82 */ /* 0x000ea20000000800 */
[----:B------:R-:W-:-:S06]  /*2050*/  UIADD3 UR5, UPT, UPT, UR4, 0x1, URZ ;  /* 0x0000000104057890 */ /* 0x000fcc000fffe0ff */
[----:B--2---:R-:W-:-:S13]  /*2060*/  ISETP.NE.AND P0, PT, R3, UR5, PT ;  /* 0x0000000503007c0c */ /* 0x004fda000bf05270 */
[----:B------:R-:W-:Y:S05]  /*2070*/  @!P0 EXIT ;  /* 0x000000000000894d */ /* 0x000fea0003800000 */
[----:B------:R-:W-:Y:S01]  /*2080*/  UMOV UR4, UR5 ;  /* 0x0000000500047c82 */ /* 0x000fe20008000000 */
[----:B------:R-:W-:Y:S05]  /*2090*/  BRA `(.L_x_65) ;  /* 0xfffffff400247947 */ /* 0x000fea000383ffff */
.L_x_46:
        /* <DEDUP_REMOVED lines=11> */
.L_x_71:
        /* <DEDUP_REMOVED lines=14> */
.L_x_69:
        /* <DEDUP_REMOVED lines=42> */
.L_x_68:
        /* <DEDUP_REMOVED lines=27> */
.L_x_70:
        /* <DEDUP_REMOVED lines=38> */
.L_x_67:
[----:B------:R-:W-:Y:S05]  /*28e0*/  BSYNC.RECONVERGENT B0 ;  /* 0x0000000000007941 */ /* 0x000fea0003800200 */
.L_x_66:
[----:B------:R-:W5:Y:S01]  /*28f0*/  LDC R6, c[0x0][0x3b0] ;  /* 0x0000ec00ff067b82 */ /* 0x000f620000000800 */
[----:B------:R-:W-:-:S06]  /*2900*/  UIADD3 UR5, UPT, UPT, UR4, 0x1, URZ ;  /* 0x0000000104057890 */ /* 0x000fcc000fffe0ff */
[----:B-----5:R-:W-:-:S13]  /*2910*/  ISETP.NE.AND P2, PT, R6, UR5, PT ;  /* 0x0000000506007c0c */ /* 0x020fda000bf45270 */
[----:B------:R-:W-:Y:S05]  /*2920*/  @!P2 EXIT ;  /* 0x000000000000a94d */ /* 0x000fea0003800000 */
[----:B------:R-:W-:Y:S01]  /*2930*/  UMOV UR4, UR5 ;  /* 0x0000000500047c82 */ /* 0x000fe20008000000 */
[----:B------:R-:W-:Y:S05]  /*2940*/  BRA `(.L_x_71) ;  /* 0xfffffff800007947 */ /* 0x000fea000383ffff */
.L_x_72:
        /* <DEDUP_REMOVED lines=11> */
.L_x_77:


//--------------------- .nv.shared.reserved.0     --------------------------
	.section	.nv.shared.reserved.0,"aw",@nobits
	.weak		__nv_reservedSMEM_offset_0_alias
	.size		__nv_reservedSMEM_offset_0_alias, 0, 64
	.other		__nv_reservedSMEM_offset_0_alias,@"STO_CUDA_RESERVED_SHARED STV_DEFAULT"
__nv_reservedSMEM_offset_0_alias:
	.zero		0
	.zero		64


//--------------------- .nv.constant0._Z32gpu_get_join_data_dynamic_atomicPiS_iS_iiiS_iii --------------------------
	.section	.nv.constant0._Z32gpu_get_join_data_dynamic_atomicPiS_iS_iiiS_iii,"a",@progbits
	.sectionflags	@""
	.align	4
.nv.constant0._Z32gpu_get_join_data_dynamic_atomicPiS_iS_iiiS_iii:
	.zero		964


//--------------------- .nv.constant0._Z23gpu_get_total_join_sizePiiS_iiiS_iii --------------------------
	.section	.nv.constant0._Z23gpu_get_total_join_sizePiiS_iiiS_iii,"a",@progbits
	.sectionflags	@""
	.align	4
.nv.constant0._Z23gpu_get_total_join_sizePiiS_iiiS_iii:
	.zero		956


//--------------------- .nv.constant0._Z25gpu_get_join_data_dynamicPiS_S_iiiS_iii --------------------------
	.section	.nv.constant0._Z25gpu_get_join_data_dynamicPiS_S_iiiS_iii,"a",@progbits
	.sectionflags	@""
	.align	4
.nv.constant0._Z25gpu_get_join_data_dynamicPiS_S_iiiS_iii:
	.zero		956


//--------------------- .nv.constant0._Z28gpu_get_join_size_per_threadPiS_iiiS_iii --------------------------
	.section	.nv.constant0._Z28gpu_get_join_size_per_threadPiS_iiiS_iii,"a",@progbits
	.sectionflags	@""
	.align	4
.nv.constant0._Z28gpu_get_join_size_per_threadPiS_iiiS_iii:
	.zero		948


//--------------------- .nv.constant0._Z17gpu_get_join_dataPiiS_iiiS_iii --------------------------
	.section	.nv.constant0._Z17gpu_get_join_dataPiiS_iiiS_iii,"a",@progbits
	.sectionflags	@""
	.align	4
.nv.constant0._Z17gpu_get_join_dataPiiS_iiiS_iii:
	.zero		956


//--------------------- SYMBOLS --------------------------

	.type		.nv.reservedSmem.offset0,@object
	.size		.nv.reservedSmem.offset0,0x4
